//
// Generated by NVIDIA NVVM Compiler
//
// Compiler Build ID: CL-36424714
// Cuda compilation tools, release 13.0, V13.0.88
// Based on NVVM 20.0.0
//

.version 9.0
.target sm_100
.address_size 64

	// .globl	_Z15spmv_csr_kerneliPKiS0_PKfS2_Pf
.extern .shared .align 16 .b8 s[];

.visible .entry _Z15spmv_csr_kerneliPKiS0_PKfS2_Pf(
	.param .u32 _Z15spmv_csr_kerneliPKiS0_PKfS2_Pf_param_0,
	.param .u64 .ptr .align 1 _Z15spmv_csr_kerneliPKiS0_PKfS2_Pf_param_1,
	.param .u64 .ptr .align 1 _Z15spmv_csr_kerneliPKiS0_PKfS2_Pf_param_2,
	.param .u64 .ptr .align 1 _Z15spmv_csr_kerneliPKiS0_PKfS2_Pf_param_3,
	.param .u64 .ptr .align 1 _Z15spmv_csr_kerneliPKiS0_PKfS2_Pf_param_4,
	.param .u64 .ptr .align 1 _Z15spmv_csr_kerneliPKiS0_PKfS2_Pf_param_5
)
{
	.reg .pred 	%p<11>;
	.reg .b32 	%r<65>;
	.reg .b32 	%f<112>;
	.reg .b64 	%rd<87>;

	ld.param.u32 	%r23, [_Z15spmv_csr_kerneliPKiS0_PKfS2_Pf_param_0];
	ld.param.u64 	%rd6, [_Z15spmv_csr_kerneliPKiS0_PKfS2_Pf_param_1];
	ld.param.u64 	%rd8, [_Z15spmv_csr_kerneliPKiS0_PKfS2_Pf_param_2];
	ld.param.u64 	%rd9, [_Z15spmv_csr_kerneliPKiS0_PKfS2_Pf_param_3];
	ld.param.u64 	%rd10, [_Z15spmv_csr_kerneliPKiS0_PKfS2_Pf_param_4];
	ld.param.u64 	%rd7, [_Z15spmv_csr_kerneliPKiS0_PKfS2_Pf_param_5];
	cvta.to.global.u64 	%rd1, %rd10;
	cvta.to.global.u64 	%rd2, %rd8;
	cvta.to.global.u64 	%rd3, %rd9;
	mov.u32 	%r24, %ctaid.x;
	mov.u32 	%r25, %ntid.x;
	mov.u32 	%r26, %tid.x;
	mad.lo.s32 	%r1, %r24, %r25, %r26;
	setp.ge.s32 	%p1, %r1, %r23;
	@%p1 bra 	$L__BB0_15;
	cvta.to.global.u64 	%rd11, %rd6;
	mul.wide.s32 	%rd12, %r1, 4;
	add.s64 	%rd13, %rd11, %rd12;
	ld.global.nc.u32 	%r60, [%rd13];
	ld.global.nc.u32 	%r3, [%rd13+4];
	setp.ge.s32 	%p2, %r60, %r3;
	mov.f32 	%f111, 0f00000000;
	@%p2 bra 	$L__BB0_14;
	sub.s32 	%r4, %r3, %r60;
	and.b32  	%r5, %r4, 15;
	sub.s32 	%r27, %r60, %r3;
	setp.gt.u32 	%p3, %r27, -16;
	mov.f32 	%f111, 0f00000000;
	@%p3 bra 	$L__BB0_5;
	and.b32  	%r28, %r4, -16;
	neg.s32 	%r58, %r28;
	add.s64 	%rd4, %rd3, 32;
	add.s64 	%rd5, %rd2, 32;
	mov.f32 	%f111, 0f00000000;
$L__BB0_4:
	.pragma "nounroll";
	mul.wide.s32 	%rd14, %r60, 4;
	add.s64 	%rd15, %rd4, %rd14;
	add.s64 	%rd16, %rd5, %rd14;
	ld.global.nc.f32 	%f18, [%rd15+-32];
	ld.global.nc.u32 	%r29, [%rd16+-32];
	mul.wide.s32 	%rd17, %r29, 4;
	add.s64 	%rd18, %rd1, %rd17;
	ld.global.nc.f32 	%f19, [%rd18];
	fma.rn.f32 	%f20, %f18, %f19, %f111;
	ld.global.nc.f32 	%f21, [%rd15+-28];
	ld.global.nc.u32 	%r30, [%rd16+-28];
	mul.wide.s32 	%rd19, %r30, 4;
	add.s64 	%rd20, %rd1, %rd19;
	ld.global.nc.f32 	%f22, [%rd20];
	fma.rn.f32 	%f23, %f21, %f22, %f20;
	ld.global.nc.f32 	%f24, [%rd15+-24];
	ld.global.nc.u32 	%r31, [%rd16+-24];
	mul.wide.s32 	%rd21, %r31, 4;
	add.s64 	%rd22, %rd1, %rd21;
	ld.global.nc.f32 	%f25, [%rd22];
	fma.rn.f32 	%f26, %f24, %f25, %f23;
	ld.global.nc.f32 	%f27, [%rd15+-20];
	ld.global.nc.u32 	%r32, [%rd16+-20];
	mul.wide.s32 	%rd23, %r32, 4;
	add.s64 	%rd24, %rd1, %rd23;
	ld.global.nc.f32 	%f28, [%rd24];
	fma.rn.f32 	%f29, %f27, %f28, %f26;
	ld.global.nc.f32 	%f30, [%rd15+-16];
	ld.global.nc.u32 	%r33, [%rd16+-16];
	mul.wide.s32 	%rd25, %r33, 4;
	add.s64 	%rd26, %rd1, %rd25;
	ld.global.nc.f32 	%f31, [%rd26];
	fma.rn.f32 	%f32, %f30, %f31, %f29;
	ld.global.nc.f32 	%f33, [%rd15+-12];
	ld.global.nc.u32 	%r34, [%rd16+-12];
	mul.wide.s32 	%rd27, %r34, 4;
	add.s64 	%rd28, %rd1, %rd27;
	ld.global.nc.f32 	%f34, [%rd28];
	fma.rn.f32 	%f35, %f33, %f34, %f32;
	ld.global.nc.f32 	%f36, [%rd15+-8];
	ld.global.nc.u32 	%r35, [%rd16+-8];
	mul.wide.s32 	%rd29, %r35, 4;
	add.s64 	%rd30, %rd1, %rd29;
	ld.global.nc.f32 	%f37, [%rd30];
	fma.rn.f32 	%f38, %f36, %f37, %f35;
	ld.global.nc.f32 	%f39, [%rd15+-4];
	ld.global.nc.u32 	%r36, [%rd16+-4];
	mul.wide.s32 	%rd31, %r36, 4;
	add.s64 	%rd32, %rd1, %rd31;
	ld.global.nc.f32 	%f40, [%rd32];
	fma.rn.f32 	%f41, %f39, %f40, %f38;
	ld.global.nc.f32 	%f42, [%rd15];
	ld.global.nc.u32 	%r37, [%rd16];
	mul.wide.s32 	%rd33, %r37, 4;
	add.s64 	%rd34, %rd1, %rd33;
	ld.global.nc.f32 	%f43, [%rd34];
	fma.rn.f32 	%f44, %f42, %f43, %f41;
	ld.global.nc.f32 	%f45, [%rd15+4];
	ld.global.nc.u32 	%r38, [%rd16+4];
	mul.wide.s32 	%rd35, %r38, 4;
	add.s64 	%rd36, %rd1, %rd35;
	ld.global.nc.f32 	%f46, [%rd36];
	fma.rn.f32 	%f47, %f45, %f46, %f44;
	ld.global.nc.f32 	%f48, [%rd15+8];
	ld.global.nc.u32 	%r39, [%rd16+8];
	mul.wide.s32 	%rd37, %r39, 4;
	add.s64 	%rd38, %rd1, %rd37;
	ld.global.nc.f32 	%f49, [%rd38];
	fma.rn.f32 	%f50, %f48, %f49, %f47;
	ld.global.nc.f32 	%f51, [%rd15+12];
	ld.global.nc.u32 	%r40, [%rd16+12];
	mul.wide.s32 	%rd39, %r40, 4;
	add.s64 	%rd40, %rd1, %rd39;
	ld.global.nc.f32 	%f52, [%rd40];
	fma.rn.f32 	%f53, %f51, %f52, %f50;
	ld.global.nc.f32 	%f54, [%rd15+16];
	ld.global.nc.u32 	%r41, [%rd16+16];
	mul.wide.s32 	%rd41, %r41, 4;
	add.s64 	%rd42, %rd1, %rd41;
	ld.global.nc.f32 	%f55, [%rd42];
	fma.rn.f32 	%f56, %f54, %f55, %f53;
	ld.global.nc.f32 	%f57, [%rd15+20];
	ld.global.nc.u32 	%r42, [%rd16+20];
	mul.wide.s32 	%rd43, %r42, 4;
	add.s64 	%rd44, %rd1, %rd43;
	ld.global.nc.f32 	%f58, [%rd44];
	fma.rn.f32 	%f59, %f57, %f58, %f56;
	ld.global.nc.f32 	%f60, [%rd15+24];
	ld.global.nc.u32 	%r43, [%rd16+24];
	mul.wide.s32 	%rd45, %r43, 4;
	add.s64 	%rd46, %rd1, %rd45;
	ld.global.nc.f32 	%f61, [%rd46];
	fma.rn.f32 	%f62, %f60, %f61, %f59;
	ld.global.nc.f32 	%f63, [%rd15+28];
	ld.global.nc.u32 	%r44, [%rd16+28];
	mul.wide.s32 	%rd47, %r44, 4;
	add.s64 	%rd48, %rd1, %rd47;
	ld.global.nc.f32 	%f64, [%rd48];
	fma.rn.f32 	%f111, %f63, %f64, %f62;
	add.s32 	%r60, %r60, 16;
	add.s32 	%r58, %r58, 16;
	setp.ne.s32 	%p4, %r58, 0;
	@%p4 bra 	$L__BB0_4;
$L__BB0_5:
	setp.eq.s32 	%p5, %r5, 0;
	@%p5 bra 	$L__BB0_14;
	and.b32  	%r12, %r4, 7;
	setp.lt.u32 	%p6, %r5, 8;
	@%p6 bra 	$L__BB0_8;
	mul.wide.s32 	%rd49, %r60, 4;
	add.s64 	%rd50, %rd3, %rd49;
	ld.global.nc.f32 	%f66, [%rd50];
	add.s64 	%rd51, %rd2, %rd49;
	ld.global.nc.u32 	%r45, [%rd51];
	mul.wide.s32 	%rd52, %r45, 4;
	add.s64 	%rd53, %rd1, %rd52;
	ld.global.nc.f32 	%f67, [%rd53];
	fma.rn.f32 	%f68, %f66, %f67, %f111;
	ld.global.nc.f32 	%f69, [%rd50+4];
	ld.global.nc.u32 	%r46, [%rd51+4];
	mul.wide.s32 	%rd54, %r46, 4;
	add.s64 	%rd55, %rd1, %rd54;
	ld.global.nc.f32 	%f70, [%rd55];
	fma.rn.f32 	%f71, %f69, %f70, %f68;
	ld.global.nc.f32 	%f72, [%rd50+8];
	ld.global.nc.u32 	%r47, [%rd51+8];
	mul.wide.s32 	%rd56, %r47, 4;
	add.s64 	%rd57, %rd1, %rd56;
	ld.global.nc.f32 	%f73, [%rd57];
	fma.rn.f32 	%f74, %f72, %f73, %f71;
	ld.global.nc.f32 	%f75, [%rd50+12];
	ld.global.nc.u32 	%r48, [%rd51+12];
	mul.wide.s32 	%rd58, %r48, 4;
	add.s64 	%rd59, %rd1, %rd58;
	ld.global.nc.f32 	%f76, [%rd59];
	fma.rn.f32 	%f77, %f75, %f76, %f74;
	ld.global.nc.f32 	%f78, [%rd50+16];
	ld.global.nc.u32 	%r49, [%rd51+16];
	mul.wide.s32 	%rd60, %r49, 4;
	add.s64 	%rd61, %rd1, %rd60;
	ld.global.nc.f32 	%f79, [%rd61];
	fma.rn.f32 	%f80, %f78, %f79, %f77;
	ld.global.nc.f32 	%f81, [%rd50+20];
	ld.global.nc.u32 	%r50, [%rd51+20];
	mul.wide.s32 	%rd62, %r50, 4;
	add.s64 	%rd63, %rd1, %rd62;
	ld.global.nc.f32 	%f82, [%rd63];
	fma.rn.f32 	%f83, %f81, %f82, %f80;
	ld.global.nc.f32 	%f84, [%rd50+24];
	ld.global.nc.u32 	%r51, [%rd51+24];
	mul.wide.s32 	%rd64, %r51, 4;
	add.s64 	%rd65, %rd1, %rd64;
	ld.global.nc.f32 	%f85, [%rd65];
	fma.rn.f32 	%f86, %f84, %f85, %f83;
	ld.global.nc.f32 	%f87, [%rd50+28];
	ld.global.nc.u32 	%r52, [%rd51+28];
	mul.wide.s32 	%rd66, %r52, 4;
	add.s64 	%rd67, %rd1, %rd66;
	ld.global.nc.f32 	%f88, [%rd67];
	fma.rn.f32 	%f111, %f87, %f88, %f86;
	add.s32 	%r60, %r60, 8;
$L__BB0_8:
	setp.eq.s32 	%p7, %r12, 0;
	@%p7 bra 	$L__BB0_14;
	and.b32  	%r15, %r4, 3;
	setp.lt.u32 	%p8, %r12, 4;
	@%p8 bra 	$L__BB0_11;
	mul.wide.s32 	%rd68, %r60, 4;
	add.s64 	%rd69, %rd3, %rd68;
	ld.global.nc.f32 	%f90, [%rd69];
	add.s64 	%rd70, %rd2, %rd68;
	ld.global.nc.u32 	%r53, [%rd70];
	mul.wide.s32 	%rd71, %r53, 4;
	add.s64 	%rd72, %rd1, %rd71;
	ld.global.nc.f32 	%f91, [%rd72];
	fma.rn.f32 	%f92, %f90, %f91, %f111;
	ld.global.nc.f32 	%f93, [%rd69+4];
	ld.global.nc.u32 	%r54, [%rd70+4];
	mul.wide.s32 	%rd73, %r54, 4;
	add.s64 	%rd74, %rd1, %rd73;
	ld.global.nc.f32 	%f94, [%rd74];
	fma.rn.f32 	%f95, %f93, %f94, %f92;
	ld.global.nc.f32 	%f96, [%rd69+8];
	ld.global.nc.u32 	%r55, [%rd70+8];
	mul.wide.s32 	%rd75, %r55, 4;
	add.s64 	%rd76, %rd1, %rd75;
	ld.global.nc.f32 	%f97, [%rd76];
	fma.rn.f32 	%f98, %f96, %f97, %f95;
	ld.global.nc.f32 	%f99, [%rd69+12];
	ld.global.nc.u32 	%r56, [%rd70+12];
	mul.wide.s32 	%rd77, %r56, 4;
	add.s64 	%rd78, %rd1, %rd77;
	ld.global.nc.f32 	%f100, [%rd78];
	fma.rn.f32 	%f111, %f99, %f100, %f98;
	add.s32 	%r60, %r60, 4;
$L__BB0_11:
	setp.eq.s32 	%p9, %r15, 0;
	@%p9 bra 	$L__BB0_14;
	neg.s32 	%r63, %r15;
$L__BB0_13:
	.pragma "nounroll";
	mul.wide.s32 	%rd79, %r60, 4;
	add.s64 	%rd80, %rd2, %rd79;
	add.s64 	%rd81, %rd3, %rd79;
	ld.global.nc.f32 	%f101, [%rd81];
	ld.global.nc.u32 	%r57, [%rd80];
	mul.wide.s32 	%rd82, %r57, 4;
	add.s64 	%rd83, %rd1, %rd82;
	ld.global.nc.f32 	%f102, [%rd83];
	fma.rn.f32 	%f111, %f101, %f102, %f111;
	add.s32 	%r60, %r60, 1;
	add.s32 	%r63, %r63, 1;
	setp.ne.s32 	%p10, %r63, 0;
	@%p10 bra 	$L__BB0_13;
$L__BB0_14:
	cvta.to.global.u64 	%rd84, %rd7;
	add.s64 	%rd86, %rd84, %rd12;
	st.global.f32 	[%rd86], %f111;
$L__BB0_15:
	ret;

}
	// .globl	_Z8vec_axpyifPKfPf
.visible .entry _Z8vec_axpyifPKfPf(
	.param .u32 _Z8vec_axpyifPKfPf_param_0,
	.param .f32 _Z8vec_axpyifPKfPf_param_1,
	.param .u64 .ptr .align 1 _Z8vec_axpyifPKfPf_param_2,
	.param .u64 .ptr .align 1 _Z8vec_axpyifPKfPf_param_3
)
{
	.reg .pred 	%p<2>;
	.reg .b32 	%r<6>;
	.reg .b32 	%f<5>;
	.reg .b64 	%rd<8>;

	ld.param.u32 	%r2, [_Z8vec_axpyifPKfPf_param_0];
	ld.param.f32 	%f1, [_Z8vec_axpyifPKfPf_param_1];
	ld.param.u64 	%rd1, [_Z8vec_axpyifPKfPf_param_2];
	ld.param.u64 	%rd2, [_Z8vec_axpyifPKfPf_param_3];
	mov.u32 	%r3, %ctaid.x;
	mov.u32 	%r4, %ntid.x;
	mov.u32 	%r5, %tid.x;
	mad.lo.s32 	%r1, %r3, %r4, %r5;
	setp.ge.s32 	%p1, %r1, %r2;
	@%p1 bra 	$L__BB1_2;
	cvta.to.global.u64 	%rd3, %rd1;
	cvta.to.global.u64 	%rd4, %rd2;
	mul.wide.s32 	%rd5, %r1, 4;
	add.s64 	%rd6, %rd3, %rd5;
	ld.global.nc.f32 	%f2, [%rd6];
	add.s64 	%rd7, %rd4, %rd5;
	ld.global.f32 	%f3, [%rd7];
	fma.rn.f32 	%f4, %f1, %f2, %f3;
	st.global.f32 	[%rd7], %f4;
$L__BB1_2:
	ret;

}
	// .globl	_Z9vec_scaleifPf
.visible .entry _Z9vec_scaleifPf(
	.param .u32 _Z9vec_scaleifPf_param_0,
	.param .f32 _Z9vec_scaleifPf_param_1,
	.param .u64 .ptr .align 1 _Z9vec_scaleifPf_param_2
)
{
	.reg .pred 	%p<2>;
	.reg .b32 	%r<6>;
	.reg .b32 	%f<4>;
	.reg .b64 	%rd<5>;

	ld.param.u32 	%r2, [_Z9vec_scaleifPf_param_0];
	ld.param.f32 	%f1, [_Z9vec_scaleifPf_param_1];
	ld.param.u64 	%rd1, [_Z9vec_scaleifPf_param_2];
	mov.u32 	%r3, %ctaid.x;
	mov.u32 	%r4, %ntid.x;
	mov.u32 	%r5, %tid.x;
	mad.lo.s32 	%r1, %r3, %r4, %r5;
	setp.ge.s32 	%p1, %r1, %r2;
	@%p1 bra 	$L__BB2_2;
	cvta.to.global.u64 	%rd2, %rd1;
	mul.wide.s32 	%rd3, %r1, 4;
	add.s64 	%rd4, %rd2, %rd3;
	ld.global.f32 	%f2, [%rd4];
	mul.f32 	%f3, %f1, %f2;
	st.global.f32 	[%rd4], %f3;
$L__BB2_2:
	ret;

}
	// .globl	_Z8vec_copyiPKfPf
.visible .entry _Z8vec_copyiPKfPf(
	.param .u32 _Z8vec_copyiPKfPf_param_0,
	.param .u64 .ptr .align 1 _Z8vec_copyiPKfPf_param_1,
	.param .u64 .ptr .align 1 _Z8vec_copyiPKfPf_param_2
)
{
	.reg .pred 	%p<2>;
	.reg .b32 	%r<6>;
	.reg .b32 	%f<2>;
	.reg .b64 	%rd<8>;

	ld.param.u32 	%r2, [_Z8vec_copyiPKfPf_param_0];
	ld.param.u64 	%rd1, [_Z8vec_copyiPKfPf_param_1];
	ld.param.u64 	%rd2, [_Z8vec_copyiPKfPf_param_2];
	mov.u32 	%r3, %ctaid.x;
	mov.u32 	%r4, %ntid.x;
	mov.u32 	%r5, %tid.x;
	mad.lo.s32 	%r1, %r3, %r4, %r5;
	setp.ge.s32 	%p1, %r1, %r2;
	@%p1 bra 	$L__BB3_2;
	cvta.to.global.u64 	%rd3, %rd1;
	cvta.to.global.u64 	%rd4, %rd2;
	mul.wide.s32 	%rd5, %r1, 4;
	add.s64 	%rd6, %rd3, %rd5;
	ld.global.nc.f32 	%f1, [%rd6];
	add.s64 	%rd7, %rd4, %rd5;
	st.global.f32 	[%rd7], %f1;
$L__BB3_2:
	ret;

}
	// .globl	_Z17vec_pointwise_diviPKfS0_Pf
.visible .entry _Z17vec_pointwise_diviPKfS0_Pf(
	.param .u32 _Z17vec_pointwise_diviPKfS0_Pf_param_0,
	.param .u64 .ptr .align 1 _Z17vec_pointwise_diviPKfS0_Pf_param_1,
	.param .u64 .ptr .align 1 _Z17vec_pointwise_diviPKfS0_Pf_param_2,
	.param .u64 .ptr .align 1 _Z17vec_pointwise_diviPKfS0_Pf_param_3
)
{
	.reg .pred 	%p<2>;
	.reg .b32 	%r<6>;
	.reg .b32 	%f<5>;
	.reg .b64 	%rd<11>;

	ld.param.u32 	%r2, [_Z17vec_pointwise_diviPKfS0_Pf_param_0];
	ld.param.u64 	%rd1, [_Z17vec_pointwise_diviPKfS0_Pf_param_1];
	ld.param.u64 	%rd2, [_Z17vec_pointwise_diviPKfS0_Pf_param_2];
	ld.param.u64 	%rd3, [_Z17vec_pointwise_diviPKfS0_Pf_param_3];
	mov.u32 	%r3, %ctaid.x;
	mov.u32 	%r4, %ntid.x;
	mov.u32 	%r5, %tid.x;
	mad.lo.s32 	%r1, %r3, %r4, %r5;
	setp.ge.s32 	%p1, %r1, %r2;
	@%p1 bra 	$L__BB4_2;
	cvta.to.global.u64 	%rd4, %rd1;
	cvta.to.global.u64 	%rd5, %rd2;
	cvta.to.global.u64 	%rd6, %rd3;
	mul.wide.s32 	%rd7, %r1, 4;
	add.s64 	%rd8, %rd4, %rd7;
	ld.global.nc.f32 	%f1, [%rd8];
	add.s64 	%rd9, %rd5, %rd7;
	ld.global.nc.f32 	%f2, [%rd9];
	add.f32 	%f3, %f2, 0f2B8CBCCC;
	div.rn.f32 	%f4, %f1, %f3;
	add.s64 	%rd10, %rd6, %rd7;
	st.global.f32 	[%rd10], %f4;
$L__BB4_2:
	ret;

}
	// .globl	_Z7vec_muliPKfS0_Pf
.visible .entry _Z7vec_muliPKfS0_Pf(
	.param .u32 _Z7vec_muliPKfS0_Pf_param_0,
	.param .u64 .ptr .align 1 _Z7vec_muliPKfS0_Pf_param_1,
	.param .u64 .ptr .align 1 _Z7vec_muliPKfS0_Pf_param_2,
	.param .u64 .ptr .align 1 _Z7vec_muliPKfS0_Pf_param_3
)
{
	.reg .pred 	%p<2>;
	.reg .b32 	%r<6>;
	.reg .b32 	%f<4>;
	.reg .b64 	%rd<11>;

	ld.param.u32 	%r2, [_Z7vec_muliPKfS0_Pf_param_0];
	ld.param.u64 	%rd1, [_Z7vec_muliPKfS0_Pf_param_1];
	ld.param.u64 	%rd2, [_Z7vec_muliPKfS0_Pf_param_2];
	ld.param.u64 	%rd3, [_Z7vec_muliPKfS0_Pf_param_3];
	mov.u32 	%r3, %ctaid.x;
	mov.u32 	%r4, %ntid.x;
	mov.u32 	%r5, %tid.x;
	mad.lo.s32 	%r1, %r3, %r4, %r5;
	setp.ge.s32 	%p1, %r1, %r2;
	@%p1 bra 	$L__BB5_2;
	cvta.to.global.u64 	%rd4, %rd1;
	cvta.to.global.u64 	%rd5, %rd2;
	cvta.to.global.u64 	%rd6, %rd3;
	mul.wide.s32 	%rd7, %r1, 4;
	add.s64 	%rd8, %rd4, %rd7;
	ld.global.nc.f32 	%f1, [%rd8];
	add.s64 	%rd9, %rd5, %rd7;
	ld.global.nc.f32 	%f2, [%rd9];
	mul.f32 	%f3, %f1, %f2;
	add.s64 	%rd10, %rd6, %rd7;
	st.global.f32 	[%rd10], %f3;
$L__BB5_2:
	ret;

}
	// .globl	_Z7vec_setifPf
.visible .entry _Z7vec_setifPf(
	.param .u32 _Z7vec_setifPf_param_0,
	.param .f32 _Z7vec_setifPf_param_1,
	.param .u64 .ptr .align 1 _Z7vec_setifPf_param_2
)
{
	.reg .pred 	%p<2>;
	.reg .b32 	%r<6>;
	.reg .b32 	%f<2>;
	.reg .b64 	%rd<5>;

	ld.param.u32 	%r2, [_Z7vec_setifPf_param_0];
	ld.param.f32 	%f1, [_Z7vec_setifPf_param_1];
	ld.param.u64 	%rd1, [_Z7vec_setifPf_param_2];
	mov.u32 	%r3, %ctaid.x;
	mov.u32 	%r4, %ntid.x;
	mov.u32 	%r5, %tid.x;
	mad.lo.s32 	%r1, %r3, %r4, %r5;
	setp.ge.s32 	%p1, %r1, %r2;
	@%p1 bra 	$L__BB6_2;
	cvta.to.global.u64 	%rd2, %rd1;
	mul.wide.s32 	%rd3, %r1, 4;
	add.s64 	%rd4, %rd2, %rd3;
	st.global.f32 	[%rd4], %f1;
$L__BB6_2:
	ret;

}
	// .globl	_Z10dot_kerneliPKfS0_Pf
.visible .entry _Z10dot_kerneliPKfS0_Pf(
	.param .u32 _Z10dot_kerneliPKfS0_Pf_param_0,
	.param .u64 .ptr .align 1 _Z10dot_kerneliPKfS0_Pf_param_1,
	.param .u64 .ptr .align 1 _Z10dot_kerneliPKfS0_Pf_param_2,
	.param .u64 .ptr .align 1 _Z10dot_kerneliPKfS0_Pf_param_3
)
{
	.reg .pred 	%p<6>;
	.reg .b32 	%r<14>;
	.reg .b32 	%f<11>;
	.reg .b64 	%rd<12>;

	ld.param.u32 	%r8, [_Z10dot_kerneliPKfS0_Pf_param_0];
	ld.param.u64 	%rd1, [_Z10dot_kerneliPKfS0_Pf_param_1];
	ld.param.u64 	%rd2, [_Z10dot_kerneliPKfS0_Pf_param_2];
	ld.param.u64 	%rd3, [_Z10dot_kerneliPKfS0_Pf_param_3];
	mov.u32 	%r1, %ctaid.x;
	mov.u32 	%r13, %ntid.x;
	mov.u32 	%r3, %tid.x;
	mad.lo.s32 	%r4, %r1, %r13, %r3;
	setp.ge.s32 	%p1, %r4, %r8;
	mov.f32 	%f10, 0f00000000;
	@%p1 bra 	$L__BB7_2;
	cvta.to.global.u64 	%rd4, %rd1;
	cvta.to.global.u64 	%rd5, %rd2;
	mul.wide.s32 	%rd6, %r4, 4;
	add.s64 	%rd7, %rd4, %rd6;
	ld.global.nc.f32 	%f4, [%rd7];
	add.s64 	%rd8, %rd5, %rd6;
	ld.global.nc.f32 	%f5, [%rd8];
	mul.f32 	%f10, %f4, %f5;
$L__BB7_2:
	shl.b32 	%r9, %r3, 2;
	mov.u32 	%r10, s;
	add.s32 	%r5, %r10, %r9;
	st.shared.f32 	[%r5], %f10;
	bar.sync 	0;
	setp.lt.u32 	%p2, %r13, 2;
	@%p2 bra 	$L__BB7_6;
$L__BB7_3:
	shr.u32 	%r7, %r13, 1;
	setp.ge.u32 	%p3, %r3, %r7;
	@%p3 bra 	$L__BB7_5;
	shl.b32 	%r11, %r7, 2;
	add.s32 	%r12, %r5, %r11;
	ld.shared.f32 	%f6, [%r12];
	ld.shared.f32 	%f7, [%r5];
	add.f32 	%f8, %f6, %f7;
	st.shared.f32 	[%r5], %f8;
$L__BB7_5:
	bar.sync 	0;
	setp.gt.u32 	%p4, %r13, 3;
	mov.u32 	%r13, %r7;
	@%p4 bra 	$L__BB7_3;
$L__BB7_6:
	setp.ne.s32 	%p5, %r3, 0;
	@%p5 bra 	$L__BB7_8;
	ld.shared.f32 	%f9, [s];
	cvta.to.global.u64 	%rd9, %rd3;
	mul.wide.u32 	%rd10, %r1, 4;
	add.s64 	%rd11, %rd9, %rd10;
	st.global.f32 	[%rd11], %f9;
$L__BB7_8:
	ret;

}
	// .globl	_Z15csr_diag_kerneliPKiS0_PKfPf
.visible .entry _Z15csr_diag_kerneliPKiS0_PKfPf(
	.param .u32 _Z15csr_diag_kerneliPKiS0_PKfPf_param_0,
	.param .u64 .ptr .align 1 _Z15csr_diag_kerneliPKiS0_PKfPf_param_1,
	.param .u64 .ptr .align 1 _Z15csr_diag_kerneliPKiS0_PKfPf_param_2,
	.param .u64 .ptr .align 1 _Z15csr_diag_kerneliPKiS0_PKfPf_param_3,
	.param .u64 .ptr .align 1 _Z15csr_diag_kerneliPKiS0_PKfPf_param_4
)
{
	.reg .pred 	%p<5>;
	.reg .b32 	%r<12>;
	.reg .b32 	%f<7>;
	.reg .b64 	%rd<17>;

	ld.param.u32 	%r6, [_Z15csr_diag_kerneliPKiS0_PKfPf_param_0];
	ld.param.u64 	%rd2, [_Z15csr_diag_kerneliPKiS0_PKfPf_param_1];
	ld.param.u64 	%rd3, [_Z15csr_diag_kerneliPKiS0_PKfPf_param_2];
	ld.param.u64 	%rd4, [_Z15csr_diag_kerneliPKiS0_PKfPf_param_3];
	ld.param.u64 	%rd5, [_Z15csr_diag_kerneliPKiS0_PKfPf_param_4];
	mov.u32 	%r7, %ctaid.x;
	mov.u32 	%r8, %ntid.x;
	mov.u32 	%r9, %tid.x;
	mad.lo.s32 	%r1, %r7, %r8, %r9;
	setp.ge.s32 	%p1, %r1, %r6;
	mov.f32 	%f6, 0f00000000;
	@%p1 bra 	$L__BB8_7;
	cvta.to.global.u64 	%rd6, %rd2;
	mul.wide.s32 	%rd7, %r1, 4;
	add.s64 	%rd8, %rd6, %rd7;
	ld.global.nc.u32 	%r11, [%rd8];
	ld.global.nc.u32 	%r3, [%rd8+4];
	setp.ge.s32 	%p2, %r11, %r3;
	@%p2 bra 	$L__BB8_6;
	cvta.to.global.u64 	%rd1, %rd3;
	bra.uni 	$L__BB8_4;
$L__BB8_3:
	add.s32 	%r11, %r11, 1;
	setp.ge.s32 	%p4, %r11, %r3;
	@%p4 bra 	$L__BB8_6;
$L__BB8_4:
	mul.wide.s32 	%rd9, %r11, 4;
	add.s64 	%rd10, %rd1, %rd9;
	ld.global.nc.u32 	%r10, [%rd10];
	setp.ne.s32 	%p3, %r10, %r1;
	@%p3 bra 	$L__BB8_3;
	cvta.to.global.u64 	%rd11, %rd4;
	add.s64 	%rd13, %rd11, %rd9;
	ld.global.nc.f32 	%f6, [%rd13];
$L__BB8_6:
	cvta.to.global.u64 	%rd14, %rd5;
	add.s64 	%rd16, %rd14, %rd7;
	st.global.f32 	[%rd16], %f6;
$L__BB8_7:
	ret;

}


// ===== COMPILED SASS (sm_100) =====

	.target	sm_100

	.elftype	@"ET_EXEC"


//--------------------- .note.nv.tkinfo           --------------------------
	.section	.note.nv.tkinfo,"",@"SHT_NOTE"
	.sectionflags	@"SHF_NOTE_NV_TKINFO"
	.tkinfo
        /*0018*/ 	.word	0x00000002
        /*0030*/ 	.string	""
        /*0030*/ 	.string	"ptxas"
        /*0030*/ 	.string	"Cuda compilation tools, release 13.0, V13.0.88"
        /*0030*/ 	.string	"Build cuda_13.0.r13.0/compiler.36424714_0"
        /*0030*/ 	.string	"-arch sm_100 -m 64 "



//--------------------- .note.nv.cuinfo           --------------------------
	.section	.note.nv.cuinfo,"",@"SHT_NOTE"
	.sectionflags	@"SHF_NOTE_NV_CUINFO"
        /*0018*/ 	.short	0x0002
        /*001a*/ 	.short	0x0064
        /*001c*/ 	.short	0x0082
	.zero		2


//--------------------- .nv.info                  --------------------------
	.section	.nv.info,"",@"SHT_CUDA_INFO"
	.align	4


	//----- nvinfo : EIATTR_REGCOUNT
	.align		4
        /*0000*/ 	.byte	0x04, 0x2f
        /*0002*/ 	.short	(.L_1 - .L_0)
	.align		4
.L_0:
        /*0004*/ 	.word	index@(_Z15spmv_csr_kerneliPKiS0_PKfS2_Pf)
        /*0008*/ 	.word	0x00000020


	//----- nvinfo : EIATTR_FRAME_SIZE
	.align		4
.L_1:
        /*000c*/ 	.byte	0x04, 0x11
        /*000e*/ 	.short	(.L_3 - .L_2)
	.align		4
.L_2:
        /*0010*/ 	.word	index@(_Z15spmv_csr_kerneliPKiS0_PKfS2_Pf)
        /*0014*/ 	.word	0x00000000


	//----- nvinfo : EIATTR_REGCOUNT
	.align		4
.L_3:
        /*0018*/ 	.byte	0x04, 0x2f
        /*001a*/ 	.short	(.L_5 - .L_4)
	.align		4
.L_4:
        /*001c*/ 	.word	index@(_Z8vec_axpyifPKfPf)
        /*0020*/ 	.word	0x0000000a


	//----- nvinfo : EIATTR_FRAME_SIZE
	.align		4
.L_5:
        /*0024*/ 	.byte	0x04, 0x11
        /*0026*/ 	.short	(.L_7 - .L_6)
	.align		4
.L_6:
        /*0028*/ 	.word	index@(_Z8vec_axpyifPKfPf)
        /*002c*/ 	.word	0x00000000


	//----- nvinfo : EIATTR_REGCOUNT
	.align		4
.L_7:
        /*0030*/ 	.byte	0x04, 0x2f
        /*0032*/ 	.short	(.L_9 - .L_8)
	.align		4
.L_8:
        /*0034*/ 	.word	index@(_Z9vec_scaleifPf)
        /*0038*/ 	.word	0x00000008


	//----- nvinfo : EIATTR_FRAME_SIZE
	.align		4
.L_9:
        /*003c*/ 	.byte	0x04, 0x11
        /*003e*/ 	.short	(.L_11 - .L_10)
	.align		4
.L_10:
        /*0040*/ 	.word	index@(_Z9vec_scaleifPf)
        /*0044*/ 	.word	0x00000000


	//----- nvinfo : EIATTR_REGCOUNT
	.align		4
.L_11:
        /*0048*/ 	.byte	0x04, 0x2f
        /*004a*/ 	.short	(.L_13 - .L_12)
	.align		4
.L_12:
        /*004c*/ 	.word	index@(_Z8vec_copyiPKfPf)
        /*0050*/ 	.word	0x0000000a


	//----- nvinfo : EIATTR_FRAME_SIZE
	.align		4
.L_13:
        /*0054*/ 	.byte	0x04, 0x11
        /*0056*/ 	.short	(.L_15 - .L_14)
	.align		4
.L_14:
        /*0058*/ 	.word	index@(_Z8vec_copyiPKfPf)
        /*005c*/ 	.word	0x00000000


	//----- nvinfo : EIATTR_REGCOUNT
	.align		4
.L_15:
        /*0060*/ 	.byte	0x04, 0x2f
        /*0062*/ 	.short	(.L_17 - .L_16)
	.align		4
.L_16:
        /*0064*/ 	.word	index@(_Z17vec_pointwise_diviPKfS0_Pf)
        /*0068*/ 	.word	0x00000010


	//----- nvinfo : EIATTR_FRAME_SIZE
	.align		4
.L_17:
        /*006c*/ 	.byte	0x04, 0x11
        /*006e*/ 	.short	(.L_19 - .L_18)
	.align		4
.L_18:
        /*0070*/ 	.word	index@($__internal_0_$__cuda_sm3x_div_rn_noftz_f32_slowpath)
        /*0074*/ 	.word	0x00000000


	//----- nvinfo : EIATTR_FRAME_SIZE
	.align		4
.L_19:
        /*0078*/ 	.byte	0x04, 0x11
        /*007a*/ 	.short	(.L_21 - .L_20)
	.align		4
.L_20:
        /*007c*/ 	.word	index@(_Z17vec_pointwise_diviPKfS0_Pf)
        /*0080*/ 	.word	0x00000000


	//----- nvinfo : EIATTR_REGCOUNT
	.align		4
.L_21:
        /*0084*/ 	.byte	0x04, 0x2f
        /*0086*/ 	.short	(.L_23 - .L_22)
	.align		4
.L_22:
        /*0088*/ 	.word	index@(_Z7vec_muliPKfS0_Pf)
        /*008c*/ 	.word	0x0000000c


	//----- nvinfo : EIATTR_FRAME_SIZE
	.align		4
.L_23:
        /*0090*/ 	.byte	0x04, 0x11
        /*0092*/ 	.short	(.L_25 - .L_24)
	.align		4
.L_24:
        /*0094*/ 	.word	index@(_Z7vec_muliPKfS0_Pf)
        /*0098*/ 	.word	0x00000000


	//----- nvinfo : EIATTR_REGCOUNT
	.align		4
.L_25:
        /*009c*/ 	.byte	0x04, 0x2f
        /*009e*/ 	.short	(.L_27 - .L_26)
	.align		4
.L_26:
        /*00a0*/ 	.word	index@(_Z7vec_setifPf)
        /*00a4*/ 	.word	0x0000000a


	//----- nvinfo : EIATTR_FRAME_SIZE
	.align		4
.L_27:
        /*00a8*/ 	.byte	0x04, 0x11
        /*00aa*/ 	.short	(.L_29 - .L_28)
	.align		4
.L_28:
        /*00ac*/ 	.word	index@(_Z7vec_setifPf)
        /*00b0*/ 	.word	0x00000000


	//----- nvinfo : EIATTR_REGCOUNT
	.align		4
.L_29:
        /*00b4*/ 	.byte	0x04, 0x2f
        /*00b6*/ 	.short	(.L_31 - .L_30)
	.align		4
.L_30:
        /*00b8*/ 	.word	index@(_Z10dot_kerneliPKfS0_Pf)
        /*00bc*/ 	.word	0x0000000c


	//----- nvinfo : EIATTR_FRAME_SIZE
	.align		4
.L_31:
        /*00c0*/ 	.byte	0x04, 0x11
        /*00c2*/ 	.short	(.L_33 - .L_32)
	.align		4
.L_32:
        /*00c4*/ 	.word	index@(_Z10dot_kerneliPKfS0_Pf)
        /*00c8*/ 	.word	0x00000000


	//----- nvinfo : EIATTR_REGCOUNT
	.align		4
.L_33:
        /*00cc*/ 	.byte	0x04, 0x2f
        /*00ce*/ 	.short	(.L_35 - .L_34)
	.align		4
.L_34:
        /*00d0*/ 	.word	index@(_Z15csr_diag_kerneliPKiS0_PKfPf)
        /*00d4*/ 	.word	0x0000000e


	//----- nvinfo : EIATTR_FRAME_SIZE
	.align		4
.L_35:
        /*00d8*/ 	.byte	0x04, 0x11
        /*00da*/ 	.short	(.L_37 - .L_36)
	.align		4
.L_36:
        /*00dc*/ 	.word	index@(_Z15csr_diag_kerneliPKiS0_PKfPf)
        /*00e0*/ 	.word	0x00000000


	//----- nvinfo : EIATTR_MIN_STACK_SIZE
	.align		4
.L_37:
        /*00e4*/ 	.byte	0x04, 0x12
        /*00e6*/ 	.short	(.L_39 - .L_38)
	.align		4
.L_38:
        /*00e8*/ 	.word	index@(_Z15csr_diag_kerneliPKiS0_PKfPf)
        /*00ec*/ 	.word	0x00000000


	//----- nvinfo : EIATTR_MIN_STACK_SIZE
	.align		4
.L_39:
        /*00f0*/ 	.byte	0x04, 0x12
        /*00f2*/ 	.short	(.L_41 - .L_40)
	.align		4
.L_40:
        /*00f4*/ 	.word	index@(_Z10dot_kerneliPKfS0_Pf)
        /*00f8*/ 	.word	0x00000000


	//----- nvinfo : EIATTR_MIN_STACK_SIZE
	.align		4
.L_41:
        /*00fc*/ 	.byte	0x04, 0x12
        /*00fe*/ 	.short	(.L_43 - .L_42)
	.align		4
.L_42:
        /*0100*/ 	.word	index@(_Z7vec_setifPf)
        /*0104*/ 	.word	0x00000000


	//----- nvinfo : EIATTR_MIN_STACK_SIZE
	.align		4
.L_43:
        /*0108*/ 	.byte	0x04, 0x12
        /*010a*/ 	.short	(.L_45 - .L_44)
	.align		4
.L_44:
        /*010c*/ 	.word	index@(_Z7vec_muliPKfS0_Pf)
        /*0110*/ 	.word	0x00000000


	//----- nvinfo : EIATTR_MIN_STACK_SIZE
	.align		4
.L_45:
        /*0114*/ 	.byte	0x04, 0x12
        /*0116*/ 	.short	(.L_47 - .L_46)
	.align		4
.L_46:
        /*0118*/ 	.word	index@(_Z17vec_pointwise_diviPKfS0_Pf)
        /*011c*/ 	.word	0x00000000


	//----- nvinfo : EIATTR_MIN_STACK_SIZE
	.align		4
.L_47:
        /*0120*/ 	.byte	0x04, 0x12
        /*0122*/ 	.short	(.L_49 - .L_48)
	.align		4
.L_48:
        /*0124*/ 	.word	index@(_Z8vec_copyiPKfPf)
        /*0128*/ 	.word	0x00000000


	//----- nvinfo : EIATTR_MIN_STACK_SIZE
	.align		4
.L_49:
        /*012c*/ 	.byte	0x04, 0x12
        /*012e*/ 	.short	(.L_51 - .L_50)
	.align		4
.L_50:
        /*0130*/ 	.word	index@(_Z9vec_scaleifPf)
        /*0134*/ 	.word	0x00000000


	//----- nvinfo : EIATTR_MIN_STACK_SIZE
	.align		4
.L_51:
        /*0138*/ 	.byte	0x04, 0x12
        /*013a*/ 	.short	(.L_53 - .L_52)
	.align		4
.L_52:
        /*013c*/ 	.word	index@(_Z8vec_axpyifPKfPf)
        /*0140*/ 	.word	0x00000000


	//----- nvinfo : EIATTR_MIN_STACK_SIZE
	.align		4
.L_53:
        /*0144*/ 	.byte	0x04, 0x12
        /*0146*/ 	.short	(.L_55 - .L_54)
	.align		4
.L_54:
        /*0148*/ 	.word	index@(_Z15spmv_csr_kerneliPKiS0_PKfS2_Pf)
        /*014c*/ 	.word	0x00000000
.L_55:


//--------------------- .nv.compat                --------------------------
	.section	.nv.compat,"",@"SHT_CUDA_COMPAT_INFO"
	.align	4
        /*0000*/ 	.byte	0x02, 0x09, 0x00, 0x00, 0x02, 0x02, 0x01, 0x00, 0x02, 0x05, 0x05, 0x00, 0x03, 0x07, 0x01, 0x01
        /*0010*/ 	.byte	0x02, 0x03, 0x00, 0x00, 0x02, 0x06, 0x01, 0x00, 0x04, 0x0b, 0x08, 0x00, 0x01, 0x00, 0x00, 0x00
        /*0020*/ 	.byte	0x00, 0x00, 0x00, 0x00


//--------------------- .nv.info._Z15csr_diag_kerneliPKiS0_PKfPf --------------------------
	.section	.nv.info._Z15csr_diag_kerneliPKiS0_PKfPf,"",@"SHT_CUDA_INFO"
	.sectionflags	@""
	.align	4


	//----- nvinfo : EIATTR_CUDA_API_VERSION
	.align		4
        /*0000*/ 	.byte	0x04, 0x37
        /*0002*/ 	.short	(.L_57 - .L_56)
.L_56:
        /*0004*/ 	.word	0x00000082


	//----- nvinfo : EIATTR_KPARAM_INFO
	.align		4
.L_57:
        /*0008*/ 	.byte	0x04, 0x17
        /*000a*/ 	.short	(.L_59 - .L_58)
.L_58:
        /*000c*/ 	.word	0x00000000
        /*0010*/ 	.short	0x0004
        /*0012*/ 	.short	0x0020
        /*0014*/ 	.byte	0x00, 0xf5, 0x21, 0x00


	//----- nvinfo : EIATTR_KPARAM_INFO
	.align		4
.L_59:
        /*0018*/ 	.byte	0x04, 0x17
        /*001a*/ 	.short	(.L_61 - .L_60)
.L_60:
        /*001c*/ 	.word	0x00000000
        /*0020*/ 	.short	0x0003
        /*0022*/ 	.short	0x0018
        /*0024*/ 	.byte	0x00, 0xf5, 0x21, 0x00


	//----- nvinfo : EIATTR_KPARAM_INFO
	.align		4
.L_61:
        /*0028*/ 	.byte	0x04, 0x17
        /*002a*/ 	.short	(.L_63 - .L_62)
.L_62:
        /*002c*/ 	.word	0x00000000
        /*0030*/ 	.short	0x0002
        /*0032*/ 	.short	0x0010
        /*0034*/ 	.byte	0x00, 0xf5, 0x21, 0x00


	//----- nvinfo : EIATTR_KPARAM_INFO
	.align		4
.L_63:
        /*0038*/ 	.byte	0x04, 0x17
        /*003a*/ 	.short	(.L_65 - .L_64)
.L_64:
        /*003c*/ 	.word	0x00000000
        /*0040*/ 	.short	0x0001
        /*0042*/ 	.short	0x0008
        /*0044*/ 	.byte	0x00, 0xf5, 0x21, 0x00


	//----- nvinfo : EIATTR_KPARAM_INFO
	.align		4
.L_65:
        /*0048*/ 	.byte	0x04, 0x17
        /*004a*/ 	.short	(.L_67 - .L_66)
.L_66:
        /*004c*/ 	.word	0x00000000
        /*0050*/ 	.short	0x0000
        /*0052*/ 	.short	0x0000
        /*0054*/ 	.byte	0x00, 0xf0, 0x11, 0x00


	//----- nvinfo : EIATTR_SPARSE_MMA_MASK
	.align		4
.L_67:
        /*0058*/ 	.byte	0x03, 0x50
        /*005a*/ 	.short	0x0000


	//----- nvinfo : EIATTR_MAXREG_COUNT
	.align		4
        /*005c*/ 	.byte	0x03, 0x1b
        /*005e*/ 	.short	0x00ff


	//----- nvinfo : EIATTR_MERCURY_ISA_VERSION
	.align		4
        /*0060*/ 	.byte	0x03, 0x5f
        /*0062*/ 	.short	0x0101


	//----- nvinfo : EIATTR_VRC_CTA_INIT_COUNT
	.align		4
        /*0064*/ 	.byte	0x02, 0x4a
	.zero		1
	.zero		1


	//----- nvinfo : EIATTR_EXIT_INSTR_OFFSETS
	.align		4
        /*0068*/ 	.byte	0x04, 0x1c
        /*006a*/ 	.short	(.L_69 - .L_68)


	//   ....[0]....
.L_68:
        /*006c*/ 	.word	0x00000070


	//   ....[1]....
        /*0070*/ 	.word	0x00000310


	//----- nvinfo : EIATTR_CRS_STACK_SIZE
	.align		4
.L_69:
        /*0074*/ 	.byte	0x04, 0x1e
        /*0076*/ 	.short	(.L_71 - .L_70)
.L_70:
        /*0078*/ 	.word	0x00000000


	//----- nvinfo : EIATTR_CBANK_PARAM_SIZE
	.align		4
.L_71:
        /*007c*/ 	.byte	0x03, 0x19
        /*007e*/ 	.short	0x0028


	//----- nvinfo : EIATTR_PARAM_CBANK
	.align		4
        /*0080*/ 	.byte	0x04, 0x0a
        /*0082*/ 	.short	(.L_73 - .L_72)
	.align		4
.L_72:
        /*0084*/ 	.word	index@(.nv.constant0._Z15csr_diag_kerneliPKiS0_PKfPf)
        /*0088*/ 	.short	0x0380
        /*008a*/ 	.short	0x0028


	//----- nvinfo : EIATTR_SW_WAR
	.align		4
.L_73:
        /*008c*/ 	.byte	0x04, 0x36
        /*008e*/ 	.short	(.L_75 - .L_74)
.L_74:
        /*0090*/ 	.word	0x00000008
.L_75:


//--------------------- .nv.info._Z10dot_kerneliPKfS0_Pf --------------------------
	.section	.nv.info._Z10dot_kerneliPKfS0_Pf,"",@"SHT_CUDA_INFO"
	.sectionflags	@""
	.align	4


	//----- nvinfo : EIATTR_CUDA_API_VERSION
	.align		4
        /*0000*/ 	.byte	0x04, 0x37
        /*0002*/ 	.short	(.L_77 - .L_76)
.L_76:
        /*0004*/ 	.word	0x00000082


	//----- nvinfo : EIATTR_KPARAM_INFO
	.align		4
.L_77:
        /*0008*/ 	.byte	0x04, 0x17
        /*000a*/ 	.short	(.L_79 - .L_78)
.L_78:
        /*000c*/ 	.word	0x00000000
        /*0010*/ 	.short	0x0003
        /*0012*/ 	.short	0x0018
        /*0014*/ 	.byte	0x00, 0xf5, 0x21, 0x00


	//----- nvinfo : EIATTR_KPARAM_INFO
	.align		4
.L_79:
        /*0018*/ 	.byte	0x04, 0x17
        /*001a*/ 	.short	(.L_81 - .L_80)
.L_80:
        /*001c*/ 	.word	0x00000000
        /*0020*/ 	.short	0x0002
        /*0022*/ 	.short	0x0010
        /*0024*/ 	.byte	0x00, 0xf5, 0x21, 0x00


	//----- nvinfo : EIATTR_KPARAM_INFO
	.align		4
.L_81:
        /*0028*/ 	.byte	0x04, 0x17
        /*002a*/ 	.short	(.L_83 - .L_82)
.L_82:
        /*002c*/ 	.word	0x00000000
        /*0030*/ 	.short	0x0001
        /*0032*/ 	.short	0x0008
        /*0034*/ 	.byte	0x00, 0xf5, 0x21, 0x00


	//----- nvinfo : EIATTR_KPARAM_INFO
	.align		4
.L_83:
        /*0038*/ 	.byte	0x04, 0x17
        /*003a*/ 	.short	(.L_85 - .L_84)
.L_84:
        /*003c*/ 	.word	0x00000000
        /*0040*/ 	.short	0x0000
        /*0042*/ 	.short	0x0000
        /*0044*/ 	.byte	0x00, 0xf0, 0x11, 0x00


	//----- nvinfo : EIATTR_SPARSE_MMA_MASK
	.align		4
.L_85:
        /*0048*/ 	.byte	0x03, 0x50
        /*004a*/ 	.short	0x0000


	//----- nvinfo : EIATTR_MAXREG_COUNT
	.align		4
        /*004c*/ 	.byte	0x03, 0x1b
        /*004e*/ 	.short	0x00ff


	//----- nvinfo : EIATTR_NUM_BARRIERS
	.align		4
        /*0050*/ 	.byte	0x02, 0x4c
        /*0052*/ 	.byte	0x01
	.zero		1


	//----- nvinfo : EIATTR_MERCURY_ISA_VERSION
	.align		4
        /*0054*/ 	.byte	0x03, 0x5f
        /*0056*/ 	.short	0x0101


	//----- nvinfo : EIATTR_VRC_CTA_INIT_COUNT
	.align		4
        /*0058*/ 	.byte	0x02, 0x4a
	.zero		1
	.zero		1


	//----- nvinfo : EIATTR_EXIT_INSTR_OFFSETS
	.align		4
        /*005c*/ 	.byte	0x04, 0x1c
        /*005e*/ 	.short	(.L_87 - .L_86)


	//   ....[0]....
.L_86:
        /*0060*/ 	.word	0x00000250


	//   ....[1]....
        /*0064*/ 	.word	0x000002d0


	//----- nvinfo : EIATTR_CBANK_PARAM_SIZE
	.align		4
.L_87:
        /*0068*/ 	.byte	0x03, 0x19
        /*006a*/ 	.short	0x0020


	//----- nvinfo : EIATTR_PARAM_CBANK
	.align		4
        /*006c*/ 	.byte	0x04, 0x0a
        /*006e*/ 	.short	(.L_89 - .L_88)
	.align		4
.L_88:
        /*0070*/ 	.word	index@(.nv.constant0._Z10dot_kerneliPKfS0_Pf)
        /*0074*/ 	.short	0x0380
        /*0076*/ 	.short	0x0020


	//----- nvinfo : EIATTR_SW_WAR
	.align		4
.L_89:
        /*0078*/ 	.byte	0x04, 0x36
        /*007a*/ 	.short	(.L_91 - .L_90)
.L_90:
        /*007c*/ 	.word	0x00000008
.L_91:


//--------------------- .nv.info._Z7vec_setifPf   --------------------------
	.section	.nv.info._Z7vec_setifPf,"",@"SHT_CUDA_INFO"
	.sectionflags	@""
	.align	4


	//----- nvinfo : EIATTR_CUDA_API_VERSION
	.align		4
        /*0000*/ 	.byte	0x04, 0x37
        /*0002*/ 	.short	(.L_93 - .L_92)
.L_92:
        /*0004*/ 	.word	0x00000082


	//----- nvinfo : EIATTR_KPARAM_INFO
	.align		4
.L_93:
        /*0008*/ 	.byte	0x04, 0x17
        /*000a*/ 	.short	(.L_95 - .L_94)
.L_94:
        /*000c*/ 	.word	0x00000000
        /*0010*/ 	.short	0x0002
        /*0012*/ 	.short	0x0008
        /*0014*/ 	.byte	0x00, 0xf5, 0x21, 0x00


	//----- nvinfo : EIATTR_KPARAM_INFO
	.align		4
.L_95:
        /*0018*/ 	.byte	0x04, 0x17
        /*001a*/ 	.short	(.L_97 - .L_96)
.L_96:
        /*001c*/ 	.word	0x00000000
        /*0020*/ 	.short	0x0001
        /*0022*/ 	.short	0x0004
        /*0024*/ 	.byte	0x00, 0xf0, 0x11, 0x00


	//----- nvinfo : EIATTR_KPARAM_INFO
	.align		4
.L_97:
        /*0028*/ 	.byte	0x04, 0x17
        /*002a*/ 	.short	(.L_99 - .L_98)
.L_98:
        /*002c*/ 	.word	0x00000000
        /*0030*/ 	.short	0x0000
        /*0032*/ 	.short	0x0000
        /*0034*/ 	.byte	0x00, 0xf0, 0x11, 0x00


	//----- nvinfo : EIATTR_SPARSE_MMA_MASK
	.align		4
.L_99:
        /*0038*/ 	.byte	0x03, 0x50
        /*003a*/ 	.short	0x0000


	//----- nvinfo : EIATTR_MAXREG_COUNT
	.align		4
        /*003c*/ 	.byte	0x03, 0x1b
        /*003e*/ 	.short	0x00ff


	//----- nvinfo : EIATTR_MERCURY_ISA_VERSION
	.align		4
        /*0040*/ 	.byte	0x03, 0x5f
        /*0042*/ 	.short	0x0101


	//----- nvinfo : EIATTR_VRC_CTA_INIT_COUNT
	.align		4
        /*0044*/ 	.byte	0x02, 0x4a
	.zero		1
	.zero		1


	//----- nvinfo : EIATTR_EXIT_INSTR_OFFSETS
	.align		4
        /*0048*/ 	.byte	0x04, 0x1c
        /*004a*/ 	.short	(.L_101 - .L_100)


	//   ....[0]....
.L_100:
        /*004c*/ 	.word	0x00000070


	//   ....[1]....
        /*0050*/ 	.word	0x000000d0


	//----- nvinfo : EIATTR_CBANK_PARAM_SIZE
	.align		4
.L_101:
        /*0054*/ 	.byte	0x03, 0x19
        /*0056*/ 	.short	0x0010


	//----- nvinfo : EIATTR_PARAM_CBANK
	.align		4
        /*0058*/ 	.byte	0x04, 0x0a
        /*005a*/ 	.short	(.L_103 - .L_102)
	.align		4
.L_102:
        /*005c*/ 	.word	index@(.nv.constant0._Z7vec_setifPf)
        /*0060*/ 	.short	0x0380
        /*0062*/ 	.short	0x0010


	//----- nvinfo : EIATTR_SW_WAR
	.align		4
.L_103:
        /*0064*/ 	.byte	0x04, 0x36
        /*0066*/ 	.short	(.L_105 - .L_104)
.L_104:
        /*0068*/ 	.word	0x00000008
.L_105:


//--------------------- .nv.info._Z7vec_muliPKfS0_Pf --------------------------
	.section	.nv.info._Z7vec_muliPKfS0_Pf,"",@"SHT_CUDA_INFO"
	.sectionflags	@""
	.align	4


	//----- nvinfo : EIATTR_CUDA_API_VERSION
	.align		4
        /*0000*/ 	.byte	0x04, 0x37
        /*0002*/ 	.short	(.L_107 - .L_106)
.L_106:
        /*0004*/ 	.word	0x00000082


	//----- nvinfo : EIATTR_KPARAM_INFO
	.align		4
.L_107:
        /*0008*/ 	.byte	0x04, 0x17
        /*000a*/ 	.short	(.L_109 - .L_108)
.L_108:
        /*000c*/ 	.word	0x00000000
        /*0010*/ 	.short	0x0003
        /*0012*/ 	.short	0x0018
        /*0014*/ 	.byte	0x00, 0xf5, 0x21, 0x00


	//----- nvinfo : EIATTR_KPARAM_INFO
	.align		4
.L_109:
        /*0018*/ 	.byte	0x04, 0x17
        /*001a*/ 	.short	(.L_111 - .L_110)
.L_110:
        /*001c*/ 	.word	0x00000000
        /*0020*/ 	.short	0x0002
        /*0022*/ 	.short	0x0010
        /*0024*/ 	.byte	0x00, 0xf5, 0x21, 0x00


	//----- nvinfo : EIATTR_KPARAM_INFO
	.align		4
.L_111:
        /*0028*/ 	.byte	0x04, 0x17
        /*002a*/ 	.short	(.L_113 - .L_112)
.L_112:
        /*002c*/ 	.word	0x00000000
        /*0030*/ 	.short	0x0001
        /*0032*/ 	.short	0x0008
        /*0034*/ 	.byte	0x00, 0xf5, 0x21, 0x00


	//----- nvinfo : EIATTR_KPARAM_INFO
	.align		4
.L_113:
        /*0038*/ 	.byte	0x04, 0x17
        /*003a*/ 	.short	(.L_115 - .L_114)
.L_114:
        /*003c*/ 	.word	0x00000000
        /*0040*/ 	.short	0x0000
        /*0042*/ 	.short	0x0000
        /*0044*/ 	.byte	0x00, 0xf0, 0x11, 0x00


	//----- nvinfo : EIATTR_SPARSE_MMA_MASK
	.align		4
.L_115:
        /*0048*/ 	.byte	0x03, 0x50
        /*004a*/ 	.short	0x0000


	//----- nvinfo : EIATTR_MAXREG_COUNT
	.align		4
        /*004c*/ 	.byte	0x03, 0x1b
        /*004e*/ 	.short	0x00ff


	//----- nvinfo : EIATTR_MERCURY_ISA_VERSION
	.align		4
        /*0050*/ 	.byte	0x03, 0x5f
        /*0052*/ 	.short	0x0101


	//----- nvinfo : EIATTR_VRC_CTA_INIT_COUNT
	.align		4
        /*0054*/ 	.byte	0x02, 0x4a
	.zero		1
	.zero		1


	//----- nvinfo : EIATTR_EXIT_INSTR_OFFSETS
	.align		4
        /*0058*/ 	.byte	0x04, 0x1c
        /*005a*/ 	.short	(.L_117 - .L_116)


	//   ....[0]....
.L_116:
        /*005c*/ 	.word	0x00000070


	//   ....[1]....
        /*0060*/ 	.word	0x00000130


	//----- nvinfo : EIATTR_CBANK_PARAM_SIZE
	.align		4
.L_117:
        /*0064*/ 	.byte	0x03, 0x19
        /*0066*/ 	.short	0x0020


	//----- nvinfo : EIATTR_PARAM_CBANK
	.align		4
        /*0068*/ 	.byte	0x04, 0x0a
        /*006a*/ 	.short	(.L_119 - .L_118)
	.align		4
.L_118:
        /*006c*/ 	.word	index@(.nv.constant0._Z7vec_muliPKfS0_Pf)
        /*0070*/ 	.short	0x0380
        /*0072*/ 	.short	0x0020


	//----- nvinfo : EIATTR_SW_WAR
	.align		4
.L_119:
        /*0074*/ 	.byte	0x04, 0x36
        /*0076*/ 	.short	(.L_121 - .L_120)
.L_120:
        /*0078*/ 	.word	0x00000008
.L_121:


//--------------------- .nv.info._Z17vec_pointwise_diviPKfS0_Pf --------------------------
	.section	.nv.info._Z17vec_pointwise_diviPKfS0_Pf,"",@"SHT_CUDA_INFO"
	.sectionflags	@""
	.align	4


	//----- nvinfo : EIATTR_CUDA_API_VERSION
	.align		4
        /*0000*/ 	.byte	0x04, 0x37
        /*0002*/ 	.short	(.L_123 - .L_122)
.L_122:
        /*0004*/ 	.word	0x00000082


	//----- nvinfo : EIATTR_KPARAM_INFO
	.align		4
.L_123:
        /*0008*/ 	.byte	0x04, 0x17
        /*000a*/ 	.short	(.L_125 - .L_124)
.L_124:
        /*000c*/ 	.word	0x00000000
        /*0010*/ 	.short	0x0003
        /*0012*/ 	.short	0x0018
        /*0014*/ 	.byte	0x00, 0xf5, 0x21, 0x00


	//----- nvinfo : EIATTR_KPARAM_INFO
	.align		4
.L_125:
        /*0018*/ 	.byte	0x04, 0x17
        /*001a*/ 	.short	(.L_127 - .L_126)
.L_126:
        /*001c*/ 	.word	0x00000000
        /*0020*/ 	.short	0x0002
        /*0022*/ 	.short	0x0010
        /*0024*/ 	.byte	0x00, 0xf5, 0x21, 0x00


	//----- nvinfo : EIATTR_KPARAM_INFO
	.align		4
.L_127:
        /*0028*/ 	.byte	0x04, 0x17
        /*002a*/ 	.short	(.L_129 - .L_128)
.L_128:
        /*002c*/ 	.word	0x00000000
        /*0030*/ 	.short	0x0001
        /*0032*/ 	.short	0x0008
        /*0034*/ 	.byte	0x00, 0xf5, 0x21, 0x00


	//----- nvinfo : EIATTR_KPARAM_INFO
	.align		4
.L_129:
        /*0038*/ 	.byte	0x04, 0x17
        /*003a*/ 	.short	(.L_131 - .L_130)
.L_130:
        /*003c*/ 	.word	0x00000000
        /*0040*/ 	.short	0x0000
        /*0042*/ 	.short	0x0000
        /*0044*/ 	.byte	0x00, 0xf0, 0x11, 0x00


	//----- nvinfo : EIATTR_SPARSE_MMA_MASK
	.align		4
.L_131:
        /*0048*/ 	.byte	0x03, 0x50
        /*004a*/ 	.short	0x0000


	//----- nvinfo : EIATTR_MAXREG_COUNT
	.align		4
        /*004c*/ 	.byte	0x03, 0x1b
        /*004e*/ 	.short	0x00ff


	//----- nvinfo : EIATTR_MERCURY_ISA_VERSION
	.align		4
        /*0050*/ 	.byte	0x03, 0x5f
        /*0052*/ 	.short	0x0101


	//----- nvinfo : EIATTR_VRC_CTA_INIT_COUNT
	.align		4
        /*0054*/ 	.byte	0x02, 0x4a
	.zero		1
	.zero		1


	//----- nvinfo : EIATTR_EXIT_INSTR_OFFSETS
	.align		4
        /*0058*/ 	.byte	0x04, 0x1c
        /*005a*/ 	.short	(.L_133 - .L_132)


	//   ....[0]....
.L_132:
        /*005c*/ 	.word	0x00000070


	//   ....[1]....
        /*0060*/ 	.word	0x00000200


	//----- nvinfo : EIATTR_CRS_STACK_SIZE
	.align		4
.L_133:
        /*0064*/ 	.byte	0x04, 0x1e
        /*0066*/ 	.short	(.L_135 - .L_134)
.L_134:
        /*0068*/ 	.word	0x00000000


	//----- nvinfo : EIATTR_CBANK_PARAM_SIZE
	.align		4
.L_135:
        /*006c*/ 	.byte	0x03, 0x19
        /*006e*/ 	.short	0x0020


	//----- nvinfo : EIATTR_PARAM_CBANK
	.align		4
        /*0070*/ 	.byte	0x04, 0x0a
        /*0072*/ 	.short	(.L_137 - .L_136)
	.align		4
.L_136:
        /*0074*/ 	.word	index@(.nv.constant0._Z17vec_pointwise_diviPKfS0_Pf)
        /*0078*/ 	.short	0x0380
        /*007a*/ 	.short	0x0020


	//----- nvinfo : EIATTR_SW_WAR
	.align		4
.L_137:
        /*007c*/ 	.byte	0x04, 0x36
        /*007e*/ 	.short	(.L_139 - .L_138)
.L_138:
        /*0080*/ 	.word	0x00000008
.L_139:


//--------------------- .nv.info._Z8vec_copyiPKfPf --------------------------
	.section	.nv.info._Z8vec_copyiPKfPf,"",@"SHT_CUDA_INFO"
	.sectionflags	@""
	.align	4


	//----- nvinfo : EIATTR_CUDA_API_VERSION
	.align		4
        /*0000*/ 	.byte	0x04, 0x37
        /*0002*/ 	.short	(.L_141 - .L_140)
.L_140:
        /*0004*/ 	.word	0x00000082


	//----- nvinfo : EIATTR_KPARAM_INFO
	.align		4
.L_141:
        /*0008*/ 	.byte	0x04, 0x17
        /*000a*/ 	.short	(.L_143 - .L_142)
.L_142:
        /*000c*/ 	.word	0x00000000
        /*0010*/ 	.short	0x0002
        /*0012*/ 	.short	0x0010
        /*0014*/ 	.byte	0x00, 0xf5, 0x21, 0x00


	//----- nvinfo : EIATTR_KPARAM_INFO
	.align		4
.L_143:
        /*0018*/ 	.byte	0x04, 0x17
        /*001a*/ 	.short	(.L_145 - .L_144)
.L_144:
        /*001c*/ 	.word	0x00000000
        /*0020*/ 	.short	0x0001
        /*0022*/ 	.short	0x0008
        /*0024*/ 	.byte	0x00, 0xf5, 0x21, 0x00


	//----- nvinfo : EIATTR_KPARAM_INFO
	.align		4
.L_145:
        /*0028*/ 	.byte	0x04, 0x17
        /*002a*/ 	.short	(.L_147 - .L_146)
.L_146:
        /*002c*/ 	.word	0x00000000
        /*0030*/ 	.short	0x0000
        /*0032*/ 	.short	0x0000
        /*0034*/ 	.byte	0x00, 0xf0, 0x11, 0x00


	//----- nvinfo : EIATTR_SPARSE_MMA_MASK
	.align		4
.L_147:
        /*0038*/ 	.byte	0x03, 0x50
        /*003a*/ 	.short	0x0000


	//----- nvinfo : EIATTR_MAXREG_COUNT
	.align		4
        /*003c*/ 	.byte	0x03, 0x1b
        /*003e*/ 	.short	0x00ff


	//----- nvinfo : EIATTR_MERCURY_ISA_VERSION
	.align		4
        /*0040*/ 	.byte	0x03, 0x5f
        /*0042*/ 	.short	0x0101


	//----- nvinfo : EIATTR_VRC_CTA_INIT_COUNT
	.align		4
        /*0044*/ 	.byte	0x02, 0x4a
	.zero		1
	.zero		1


	//----- nvinfo : EIATTR_EXIT_INSTR_OFFSETS
	.align		4
        /*0048*/ 	.byte	0x04, 0x1c
        /*004a*/ 	.short	(.L_149 - .L_148)


	//   ....[0]....
.L_148:
        /*004c*/ 	.word	0x00000070


	//   ....[1]....
        /*0050*/ 	.word	0x000000f0


	//----- nvinfo : EIATTR_CBANK_PARAM_SIZE
	.align		4
.L_149:
        /*0054*/ 	.byte	0x03, 0x19
        /*0056*/ 	.short	0x0018


	//----- nvinfo : EIATTR_PARAM_CBANK
	.align		4
        /*0058*/ 	.byte	0x04, 0x0a
        /*005a*/ 	.short	(.L_151 - .L_150)
	.align		4
.L_150:
        /*005c*/ 	.word	index@(.nv.constant0._Z8vec_copyiPKfPf)
        /*0060*/ 	.short	0x0380
        /*0062*/ 	.short	0x0018


	//----- nvinfo : EIATTR_SW_WAR
	.align		4
.L_151:
        /*0064*/ 	.byte	0x04, 0x36
        /*0066*/ 	.short	(.L_153 - .L_152)
.L_152:
        /*0068*/ 	.word	0x00000008
.L_153:


//--------------------- .nv.info._Z9vec_scaleifPf --------------------------
	.section	.nv.info._Z9vec_scaleifPf,"",@"SHT_CUDA_INFO"
	.sectionflags	@""
	.align	4


	//----- nvinfo : EIATTR_CUDA_API_VERSION
	.align		4
        /*0000*/ 	.byte	0x04, 0x37
        /*0002*/ 	.short	(.L_155 - .L_154)
.L_154:
        /*0004*/ 	.word	0x00000082


	//----- nvinfo : EIATTR_KPARAM_INFO
	.align		4
.L_155:
        /*0008*/ 	.byte	0x04, 0x17
        /*000a*/ 	.short	(.L_157 - .L_156)
.L_156:
        /*000c*/ 	.word	0x00000000
        /*0010*/ 	.short	0x0002
        /*0012*/ 	.short	0x0008
        /*0014*/ 	.byte	0x00, 0xf5, 0x21, 0x00


	//----- nvinfo : EIATTR_KPARAM_INFO
	.align		4
.L_157:
        /*0018*/ 	.byte	0x04, 0x17
        /*001a*/ 	.short	(.L_159 - .L_158)
.L_158:
        /*001c*/ 	.word	0x00000000
        /*0020*/ 	.short	0x0001
        /*0022*/ 	.short	0x0004
        /*0024*/ 	.byte	0x00, 0xf0, 0x11, 0x00


	//----- nvinfo : EIATTR_KPARAM_INFO
	.align		4
.L_159:
        /*0028*/ 	.byte	0x04, 0x17
        /*002a*/ 	.short	(.L_161 - .L_160)
.L_160:
        /*002c*/ 	.word	0x00000000
        /*0030*/ 	.short	0x0000
        /*0032*/ 	.short	0x0000
        /*0034*/ 	.byte	0x00, 0xf0, 0x11, 0x00


	//----- nvinfo : EIATTR_SPARSE_MMA_MASK
	.align		4
.L_161:
        /*0038*/ 	.byte	0x03, 0x50
        /*003a*/ 	.short	0x0000


	//----- nvinfo : EIATTR_MAXREG_COUNT
	.align		4
        /*003c*/ 	.byte	0x03, 0x1b
        /*003e*/ 	.short	0x00ff


	//----- nvinfo : EIATTR_MERCURY_ISA_VERSION
	.align		4
        /*0040*/ 	.byte	0x03, 0x5f
        /*0042*/ 	.short	0x0101


	//----- nvinfo : EIATTR_VRC_CTA_INIT_COUNT
	.align		4
        /*0044*/ 	.byte	0x02, 0x4a
	.zero		1
	.zero		1


	//----- nvinfo : EIATTR_EXIT_INSTR_OFFSETS
	.align		4
        /*0048*/ 	.byte	0x04, 0x1c
        /*004a*/ 	.short	(.L_163 - .L_162)


	//   ....[0]....
.L_162:
        /*004c*/ 	.word	0x00000070


	//   ....[1]....
        /*0050*/ 	.word	0x000000f0


	//----- nvinfo : EIATTR_CBANK_PARAM_SIZE
	.align		4
.L_163:
        /*0054*/ 	.byte	0x03, 0x19
        /*0056*/ 	.short	0x0010


	//----- nvinfo : EIATTR_PARAM_CBANK
	.align		4
        /*0058*/ 	.byte	0x04, 0x0a
        /*005a*/ 	.short	(.L_165 - .L_164)
	.align		4
.L_164:
        /*005c*/ 	.word	index@(.nv.constant0._Z9vec_scaleifPf)
        /*0060*/ 	.short	0x0380
        /*0062*/ 	.short	0x0010


	//----- nvinfo : EIATTR_SW_WAR
	.align		4
.L_165:
        /*0064*/ 	.byte	0x04, 0x36
        /*0066*/ 	.short	(.L_167 - .L_166)
.L_166:
        /*0068*/ 	.word	0x00000008
.L_167:


//--------------------- .nv.info._Z8vec_axpyifPKfPf --------------------------
	.section	.nv.info._Z8vec_axpyifPKfPf,"",@"SHT_CUDA_INFO"
	.sectionflags	@""
	.align	4


	//----- nvinfo : EIATTR_CUDA_API_VERSION
	.align		4
        /*0000*/ 	.byte	0x04, 0x37
        /*0002*/ 	.short	(.L_169 - .L_168)
.L_168:
        /*0004*/ 	.word	0x00000082


	//----- nvinfo : EIATTR_KPARAM_INFO
	.align		4
.L_169:
        /*0008*/ 	.byte	0x04, 0x17
        /*000a*/ 	.short	(.L_171 - .L_170)
.L_170:
        /*000c*/ 	.word	0x00000000
        /*0010*/ 	.short	0x0003
        /*0012*/ 	.short	0x0010
        /*0014*/ 	.byte	0x00, 0xf5, 0x21, 0x00


	//----- nvinfo : EIATTR_KPARAM_INFO
	.align		4
.L_171:
        /*0018*/ 	.byte	0x04, 0x17
        /*001a*/ 	.short	(.L_173 - .L_172)
.L_172:
        /*001c*/ 	.word	0x00000000
        /*0020*/ 	.short	0x0002
        /*0022*/ 	.short	0x0008
        /*0024*/ 	.byte	0x00, 0xf5, 0x21, 0x00


	//----- nvinfo : EIATTR_KPARAM_INFO
	.align		4
.L_173:
        /*0028*/ 	.byte	0x04, 0x17
        /*002a*/ 	.short	(.L_175 - .L_174)
.L_174:
        /*002c*/ 	.word	0x00000000
        /*0030*/ 	.short	0x0001
        /*0032*/ 	.short	0x0004
        /*0034*/ 	.byte	0x00, 0xf0, 0x11, 0x00


	//----- nvinfo : EIATTR_KPARAM_INFO
	.align		4
.L_175:
        /*0038*/ 	.byte	0x04, 0x17
        /*003a*/ 	.short	(.L_177 - .L_176)
.L_176:
        /*003c*/ 	.word	0x00000000
        /*0040*/ 	.short	0x0000
        /*0042*/ 	.short	0x0000
        /*0044*/ 	.byte	0x00, 0xf0, 0x11, 0x00


	//----- nvinfo : EIATTR_SPARSE_MMA_MASK
	.align		4
.L_177:
        /*0048*/ 	.byte	0x03, 0x50
        /*004a*/ 	.short	0x0000


	//----- nvinfo : EIATTR_MAXREG_COUNT
	.align		4
        /*004c*/ 	.byte	0x03, 0x1b
        /*004e*/ 	.short	0x00ff


	//----- nvinfo : EIATTR_MERCURY_ISA_VERSION
	.align		4
        /*0050*/ 	.byte	0x03, 0x5f
        /*0052*/ 	.short	0x0101


	//----- nvinfo : EIATTR_VRC_CTA_INIT_COUNT
	.align		4
        /*0054*/ 	.byte	0x02, 0x4a
	.zero		1
	.zero		1


	//----- nvinfo : EIATTR_EXIT_INSTR_OFFSETS
	.align		4
        /*0058*/ 	.byte	0x04, 0x1c
        /*005a*/ 	.short	(.L_179 - .L_178)


	//   ....[0]....
.L_178:
        /*005c*/ 	.word	0x00000070


	//   ....[1]....
        /*0060*/ 	.word	0x00000120


	//----- nvinfo : EIATTR_CBANK_PARAM_SIZE
	.align		4
.L_179:
        /*0064*/ 	.byte	0x03, 0x19
        /*0066*/ 	.short	0x0018


	//----- nvinfo : EIATTR_PARAM_CBANK
	.align		4
        /*0068*/ 	.byte	0x04, 0x0a
        /*006a*/ 	.short	(.L_181 - .L_180)
	.align		4
.L_180:
        /*006c*/ 	.word	index@(.nv.constant0._Z8vec_axpyifPKfPf)
        /*0070*/ 	.short	0x0380
        /*0072*/ 	.short	0x0018


	//----- nvinfo : EIATTR_SW_WAR
	.align		4
.L_181:
        /*0074*/ 	.byte	0x04, 0x36
        /*0076*/ 	.short	(.L_183 - .L_182)
.L_182:
        /*0078*/ 	.word	0x00000008
.L_183:


//--------------------- .nv.info._Z15spmv_csr_kerneliPKiS0_PKfS2_Pf --------------------------
	.section	.nv.info._Z15spmv_csr_kerneliPKiS0_PKfS2_Pf,"",@"SHT_CUDA_INFO"
	.sectionflags	@""
	.align	4


	//----- nvinfo : EIATTR_CUDA_API_VERSION
	.align		4
        /*0000*/ 	.byte	0x04, 0x37
        /*0002*/ 	.short	(.L_185 - .L_184)
.L_184:
        /*0004*/ 	.word	0x00000082


	//----- nvinfo : EIATTR_KPARAM_INFO
	.align		4
.L_185:
        /*0008*/ 	.byte	0x04, 0x17
        /*000a*/ 	.short	(.L_187 - .L_186)
.L_186:
        /*000c*/ 	.word	0x00000000
        /*0010*/ 	.short	0x0005
        /*0012*/ 	.short	0x0028
        /*0014*/ 	.byte	0x00, 0xf5, 0x21, 0x00


	//----- nvinfo : EIATTR_KPARAM_INFO
	.align		4
.L_187:
        /*0018*/ 	.byte	0x04, 0x17
        /*001a*/ 	.short	(.L_189 - .L_188)
.L_188:
        /*001c*/ 	.word	0x00000000
        /*0020*/ 	.short	0x0004
        /*0022*/ 	.short	0x0020
        /*0024*/ 	.byte	0x00, 0xf5, 0x21, 0x00


	//----- nvinfo : EIATTR_KPARAM_INFO
	.align		4
.L_189:
        /*0028*/ 	.byte	0x04, 0x17
        /*002a*/ 	.short	(.L_191 - .L_190)
.L_190:
        /*002c*/ 	.word	0x00000000
        /*0030*/ 	.short	0x0003
        /*0032*/ 	.short	0x0018
        /*0034*/ 	.byte	0x00, 0xf5, 0x21, 0x00


	//----- nvinfo : EIATTR_KPARAM_INFO
	.align		4
.L_191:
        /*0038*/ 	.byte	0x04, 0x17
        /*003a*/ 	.short	(.L_193 - .L_192)
.L_192:
        /*003c*/ 	.word	0x00000000
        /*0040*/ 	.short	0x0002
        /*0042*/ 	.short	0x0010
        /*0044*/ 	.byte	0x00, 0xf5, 0x21, 0x00


	//----- nvinfo : EIATTR_KPARAM_INFO
	.align		4
.L_193:
        /*0048*/ 	.byte	0x04, 0x17
        /*004a*/ 	.short	(.L_195 - .L_194)
.L_194:
        /*004c*/ 	.word	0x00000000
        /*0050*/ 	.short	0x0001
        /*0052*/ 	.short	0x0008
        /*0054*/ 	.byte	0x00, 0xf5, 0x21, 0x00


	//----- nvinfo : EIATTR_KPARAM_INFO
	.align		4
.L_195:
        /*0058*/ 	.byte	0x04, 0x17
        /*005a*/ 	.short	(.L_197 - .L_196)
.L_196:
        /*005c*/ 	.word	0x00000000
        /*0060*/ 	.short	0x0000
        /*0062*/ 	.short	0x0000
        /*0064*/ 	.byte	0x00, 0xf0, 0x11, 0x00


	//----- nvinfo : EIATTR_SPARSE_MMA_MASK
	.align		4
.L_197:
        /*0068*/ 	.byte	0x03, 0x50
        /*006a*/ 	.short	0x0000


	//----- nvinfo : EIATTR_MAXREG_COUNT
	.align		4
        /*006c*/ 	.byte	0x03, 0x1b
        /*006e*/ 	.short	0x00ff


	//----- nvinfo : EIATTR_MERCURY_ISA_VERSION
	.align		4
        /*0070*/ 	.byte	0x03, 0x5f
        /*0072*/ 	.short	0x0101


	//----- nvinfo : EIATTR_VRC_CTA_INIT_COUNT
	.align		4
        /*0074*/ 	.byte	0x02, 0x4a
	.zero		1
	.zero		1


	//----- nvinfo : EIATTR_EXIT_INSTR_OFFSETS
	.align		4
        /*0078*/ 	.byte	0x04, 0x1c
        /*007a*/ 	.short	(.L_199 - .L_198)


	//   ....[0]....
.L_198:
        /*007c*/ 	.word	0x00000070


	//   ....[1]....
        /*0080*/ 	.word	0x00000e50


	//----- nvinfo : EIATTR_CRS_STACK_SIZE
	.align		4
.L_199:
        /*0084*/ 	.byte	0x04, 0x1e
        /*0086*/ 	.short	(.L_201 - .L_200)
.L_200:
        /*0088*/ 	.word	0x00000000


	//----- nvinfo : EIATTR_CBANK_PARAM_SIZE
	.align		4
.L_201:
        /*008c*/ 	.byte	0x03, 0x19
        /*008e*/ 	.short	0x0030


	//----- nvinfo : EIATTR_PARAM_CBANK
	.align		4
        /*0090*/ 	.byte	0x04, 0x0a
        /*0092*/ 	.short	(.L_203 - .L_202)
	.align		4
.L_202:
        /*0094*/ 	.word	index@(.nv.constant0._Z15spmv_csr_kerneliPKiS0_PKfS2_Pf)
        /*0098*/ 	.short	0x0380
        /*009a*/ 	.short	0x0030


	//----- nvinfo : EIATTR_SW_WAR
	.align		4
.L_203:
        /*009c*/ 	.byte	0x04, 0x36
        /*009e*/ 	.short	(.L_205 - .L_204)
.L_204:
        /*00a0*/ 	.word	0x00000008
.L_205:


//--------------------- .nv.callgraph             --------------------------
	.section	.nv.callgraph,"",@"SHT_CUDA_CALLGRAPH"
	.align	4
	.sectionentsize	8
	.align		4
        /*0000*/ 	.word	0x00000000
	.align		4
        /*0004*/ 	.word	0xffffffff
	.align		4
        /*0008*/ 	.word	0x00000000
	.align		4
        /*000c*/ 	.word	0xfffffffe
	.align		4
        /*0010*/ 	.word	0x00000000
	.align		4
        /*0014*/ 	.word	0xfffffffd
	.align		4
        /*0018*/ 	.word	0x00000000
	.align		4
        /*001c*/ 	.word	0xfffffffc


//--------------------- .text._Z15csr_diag_kerneliPKiS0_PKfPf --------------------------
	.section	.text._Z15csr_diag_kerneliPKiS0_PKfPf,"ax",@progbits
	.align	128
        .global         _Z15csr_diag_kerneliPKiS0_PKfPf
        .type           _Z15csr_diag_kerneliPKiS0_PKfPf,@function
        .size           _Z15csr_diag_kerneliPKiS0_PKfPf,(.L_x_40 - _Z15csr_diag_kerneliPKiS0_PKfPf)
        .other          _Z15csr_diag_kerneliPKiS0_PKfPf,@"STO_CUDA_ENTRY STV_DEFAULT"
_Z15csr_diag_kerneliPKiS0_PKfPf:
.text._Z15csr_diag_kerneliPKiS0_PKfPf:
[----:B------:R-:W-:Y:S01]  /*0000*/  LDC R1, c[0x0][0x37c] ;  /* 0x0000df00ff017b82 */ /* 0x000fe20000000800 */
[----:B------:R-:W0:Y:S07]  /*0010*/  S2R R0, SR_TID.X ;  /* 0x0000000000007919 */ /* 0x000e2e0000002100 */
[----:B------:R-:W0:Y:S01]  /*0020*/  S2UR UR4, SR_CTAID.X ;  /* 0x00000000000479c3 */ /* 0x000e220000002500 */
[----:B------:R-:W1:Y:S07]  /*0030*/  LDCU UR5, c[0x0][0x380] ;  /* 0x00007000ff0577ac */ /* 0x000e6e0008000800 */
[----:B------:R-:W0:Y:S02]  /*0040*/  LDC R7, c[0x0][0x360] ;  /* 0x0000d800ff077b82 */ /* 0x000e240000000800 */
[----:B0-----:R-:W-:-:S05]  /*0050*/  IMAD R7, R7, UR4, R0 ;  /* 0x0000000407077c24 */ /* 0x001fca000f8e0200 */
[----:B-1----:R-:W-:-:S13]  /*0060*/  ISETP.GE.AND P0, PT, R7, UR5, PT ;  /* 0x0000000507007c0c */ /* 0x002fda000bf06270 */
[----:B------:R-:W-:Y:S05]  /*0070*/  @P0 EXIT ;  /* 0x000000000000094d */ /* 0x000fea0003800000 */
[----:B------:R-:W0:Y:S01]  /*0080*/  LDC.64 R2, c[0x0][0x388] ;  /* 0x0000e200ff027b82 */ /* 0x000e220000000a00 */
[----:B------:R-:W1:Y:S01]  /*0090*/  LDCU.64 UR4, c[0x0][0x358] ;  /* 0x00006b00ff0477ac */ /* 0x000e620008000a00 */
[----:B------:R-:W2:Y:S01]  /*00a0*/  LDCU.64 UR8, c[0x0][0x390] ;  /* 0x00007200ff0877ac */ /* 0x000ea20008000a00 */
[----:B0-----:R-:W-:-:S05]  /*00b0*/  IMAD.WIDE R2, R7, 0x4, R2 ;  /* 0x0000000407027825 */ /* 0x001fca00078e0202 */
[----:B-1----:R-:W3:Y:S04]  /*00c0*/  LDG.E.CONSTANT R0, desc[UR4][R2.64] ;  /* 0x0000000402007981 */ /* 0x002ee8000c1e9900 */
[----:B------:R-:W3:Y:S01]  /*00d0*/  LDG.E.CONSTANT R11, desc[UR4][R2.64+0x4] ;  /* 0x00000404020b7981 */ /* 0x000ee2000c1e9900 */
[----:B------:R-:W-:Y:S01]  /*00e0*/  BSSY.RECONVERGENT B0, `(.L_x_0) ;  /* 0x000001e000007945 */ /* 0x000fe20003800200 */
[----:B------:R-:W-:Y:S01]  /*00f0*/  IMAD.MOV.U32 R9, RZ, RZ, RZ ;  /* 0x000000ffff097224 */ /* 0x000fe200078e00ff */
[----:B---3--:R-:W-:-:S13]  /*0100*/  ISETP.GE.AND P0, PT, R0, R11, PT ;  /* 0x0000000b0000720c */ /* 0x008fda0003f06270 */
[----:B--2---:R-:W-:Y:S05]  /*0110*/  @P0 BRA `(.L_x_1) ;  /* 0x0000000000680947 */ /* 0x004fea0003800000 */
[----:B------:R-:W0:Y:S01]  /*0120*/  LDCU.64 UR6, c[0x0][0x390] ;  /* 0x00007200ff0677ac */ /* 0x000e220008000a00 */
[----:B------:R-:W-:-:S03]  /*0130*/  IMAD.WIDE R2, R0, 0x4, RZ ;  /* 0x0000000400027825 */ /* 0x000fc600078e02ff */
[----:B0-----:R-:W-:-:S04]  /*0140*/  IADD3 R4, P0, PT, R2, UR6, RZ ;  /* 0x0000000602047c10 */ /* 0x001fc8000ff1e0ff */
[----:B------:R-:W-:-:S05]  /*0150*/  IADD3.X R5, PT, PT, R3, UR7, RZ, P0, !PT ;  /* 0x0000000703057c10 */ /* 0x000fca00087fe4ff */
[----:B------:R-:W2:Y:S01]  /*0160*/  LDG.E.CONSTANT R4, desc[UR4][R4.64] ;  /* 0x0000000404047981 */ /* 0x000ea2000c1e9900 */
[----:B------:R-:W-:Y:S01]  /*0170*/  BSSY.RELIABLE B1, `(.L_x_2) ;  /* 0x0000010000017945 */ /* 0x000fe20003800100 */
[----:B--2---:R-:W-:-:S13]  /*0180*/  ISETP.NE.AND P0, PT, R4, R7, PT ;  /* 0x000000070400720c */ /* 0x004fda0003f05270 */
[----:B------:R-:W-:Y:S05]  /*0190*/  @!P0 BRA `(.L_x_3) ;  /* 0x0000000000348947 */ /* 0x000fea0003800000 */
[----:B------:R-:W-:Y:S01]  /*01a0*/  BSSY.RELIABLE B2, `(.L_x_3) ;  /* 0x000000c000027945 */ /* 0x000fe20003800100 */
.L_x_4:
[----:B------:R-:W-:-:S05]  /*01b0*/  VIADD R0, R0, 0x1 ;  /* 0x0000000100007836 */ /* 0x000fca0000000000 */
[----:B------:R-:W-:-:S13]  /*01c0*/  ISETP.GE.AND P0, PT, R0, R11, PT ;  /* 0x0000000b0000720c */ /* 0x000fda0003f06270 */
[----:B------:R-:W-:Y:S05]  /*01d0*/  @P0 BREAK.RELIABLE B2 ;  /* 0x0000000000020942 */ /* 0x000fea0003800100 */
[----:B------:R-:W-:Y:S05]  /*01e0*/  @P0 BREAK.RELIABLE B1 ;  /* 0x0000000000010942 */ /* 0x000fea0003800100 */
[----:B------:R-:W-:Y:S05]  /*01f0*/  @P0 BRA `(.L_x_1) ;  /* 0x0000000000300947 */ /* 0x000fea0003800000 */
[----:B------:R-:W-:-:S03]  /*0200*/  IMAD.WIDE R2, R0, 0x4, RZ ;  /* 0x0000000400027825 */ /* 0x000fc600078e02ff */
[----:B------:R-:W-:-:S04]  /*0210*/  IADD3 R4, P0, PT, R2, UR8, RZ ;  /* 0x0000000802047c10 */ /* 0x000fc8000ff1e0ff */
[----:B------:R-:W-:-:S05]  /*0220*/  IADD3.X R5, PT, PT, R3, UR9, RZ, P0, !PT ;  /* 0x0000000903057c10 */ /* 0x000fca00087fe4ff */
[----:B------:R-:W2:Y:S02]  /*0230*/  LDG.E.CONSTANT R4, desc[UR4][R4.64] ;  /* 0x0000000404047981 */ /* 0x000ea4000c1e9900 */
[----:B--2---:R-:W-:-:S13]  /*0240*/  ISETP.NE.AND P0, PT, R4, R7, PT ;  /* 0x000000070400720c */ /* 0x004fda0003f05270 */
[----:B------:R-:W-:Y:S05]  /*0250*/  @P0 BRA `(.L_x_4) ;  /* 0xfffffffc00d40947 */ /* 0x000fea000383ffff */
[----:B------:R-:W-:Y:S05]  /*0260*/  BSYNC.RELIABLE B2 ;  /* 0x0000000000027941 */ /* 0x000fea0003800100 */
.L_x_3:
[----:B------:R-:W-:Y:S05]  /*0270*/  BSYNC.RELIABLE B1 ;  /* 0x0000000000017941 */ /* 0x000fea0003800100 */
.L_x_2:
[----:B------:R-:W0:Y:S02]  /*0280*/  LDCU.64 UR6, c[0x0][0x398] ;  /* 0x00007300ff0677ac */ /* 0x000e240008000a00 */
[----:B0-----:R-:W-:-:S04]  /*0290*/  IADD3 R2, P0, PT, R2, UR6, RZ ;  /* 0x0000000602027c10 */ /* 0x001fc8000ff1e0ff */
[----:B------:R-:W-:-:S05]  /*02a0*/  IADD3.X R3, PT, PT, R3, UR7, RZ, P0, !PT ;  /* 0x0000000703037c10 */ /* 0x000fca00087fe4ff */
[----:B------:R0:W5:Y:S04]  /*02b0*/  LDG.E.CONSTANT R9, desc[UR4][R2.64] ;  /* 0x0000000402097981 */ /* 0x000168000c1e9900 */
.L_x_1:
[----:B------:R-:W-:Y:S05]  /*02c0*/  BSYNC.RECONVERGENT B0 ;  /* 0x0000000000007941 */ /* 0x000fea0003800200 */
.L_x_0:
[----:B------:R-:W-:Y:S05]  /*02d0*/  WARPSYNC.ALL ;  /* 0x0000000000007948 */ /* 0x000fea0003800000 */
[----:B0-----:R-:W0:Y:S02]  /*02e0*/  LDC.64 R2, c[0x0][0x3a0] ;  /* 0x0000e800ff027b82 */ /* 0x001e240000000a00 */
[----:B0-----:R-:W-:-:S05]  /*02f0*/  IMAD.WIDE R2, R7, 0x4, R2 ;  /* 0x0000000407027825 */ /* 0x001fca00078e0202 */
[----:B-----5:R-:W-:Y:S01]  /*0300*/  STG.E desc[UR4][R2.64], R9 ;  /* 0x0000000902007986 */ /* 0x020fe2000c101904 */
[----:B------:R-:W-:Y:S05]  /*0310*/  EXIT ;  /* 0x000000000000794d */ /* 0x000fea0003800000 */
.L_x_5:
[----:B------:R-:W-:-:S00]  /*0320*/  BRA `(.L_x_5) ;  /* 0xfffffffc00fc7947 */ /* 0x000fc0000383ffff */
[----:B------:R-:W-:-:S00]  /*0330*/  NOP ;  /* 0x0000000000007918 */ /* 0x000fc00000000000 */
        /* <DEDUP_REMOVED lines=12> */
.L_x_40:


//--------------------- .text._Z10dot_kerneliPKfS0_Pf --------------------------
	.section	.text._Z10dot_kerneliPKfS0_Pf,"ax",@progbits
	.align	128
        .global         _Z10dot_kerneliPKfS0_Pf
        .type           _Z10dot_kerneliPKfS0_Pf,@function
        .size           _Z10dot_kerneliPKfS0_Pf,(.L_x_41 - _Z10dot_kerneliPKfS0_Pf)
        .other          _Z10dot_kerneliPKfS0_Pf,@"STO_CUDA_ENTRY STV_DEFAULT"
_Z10dot_kerneliPKfS0_Pf:
.text._Z10dot_kerneliPKfS0_Pf:
[----:B------:R-:W-:Y:S01]  /*0000*/  LDC R1, c[0x0][0x37c] ;  /* 0x0000df00ff017b82 */ /* 0x000fe20000000800 */
[----:B------:R-:W0:Y:S01]  /*0010*/  S2R R9, SR_CTAID.X ;  /* 0x0000000000097919 */ /* 0x000e220000002500 */
[----:B------:R-:W0:Y:S01]  /*0020*/  LDCU UR8, c[0x0][0x360] ;  /* 0x00006c00ff0877ac */ /* 0x000e220008000800 */
[----:B------:R-:W0:Y:S01]  /*0030*/  S2R R8, SR_TID.X ;  /* 0x0000000000087919 */ /* 0x000e220000002100 */
[----:B------:R-:W1:Y:S01]  /*0040*/  LDCU UR4, c[0x0][0x380] ;  /* 0x00007000ff0477ac */ /* 0x000e620008000800 */
[----:B------:R-:W2:Y:S01]  /*0050*/  LDCU.64 UR6, c[0x0][0x358] ;  /* 0x00006b00ff0677ac */ /* 0x000ea20008000a00 */
[----:B0-----:R-:W-:-:S05]  /*0060*/  IMAD R7, R9, UR8, R8 ;  /* 0x0000000809077c24 */ /* 0x001fca000f8e0208 */
[----:B-1----:R-:W-:-:S13]  /*0070*/  ISETP.GE.AND P1, PT, R7, UR4, PT ;  /* 0x0000000407007c0c */ /* 0x002fda000bf26270 */
[----:B------:R-:W0:Y:S08]  /*0080*/  @!P1 LDC.64 R2, c[0x0][0x388] ;  /* 0x0000e200ff029b82 */ /* 0x000e300000000a00 */
[----:B------:R-:W1:Y:S01]  /*0090*/  @!P1 LDC.64 R4, c[0x0][0x390] ;  /* 0x0000e400ff049b82 */ /* 0x000e620000000a00 */
[----:B0-----:R-:W-:-:S06]  /*00a0*/  @!P1 IMAD.WIDE R2, R7, 0x4, R2 ;  /* 0x0000000407029825 */ /* 0x001fcc00078e0202 */
[----:B--2---:R-:W2:Y:S01]  /*00b0*/  @!P1 LDG.E.CONSTANT R2, desc[UR6][R2.64] ;  /* 0x0000000602029981 */ /* 0x004ea2000c1e9900 */
[----:B-1----:R-:W-:-:S06]  /*00c0*/  @!P1 IMAD.WIDE R4, R7, 0x4, R4 ;  /* 0x0000000407049825 */ /* 0x002fcc00078e0204 */
[----:B------:R-:W2:Y:S01]  /*00d0*/  @!P1 LDG.E.CONSTANT R5, desc[UR6][R4.64] ;  /* 0x0000000604059981 */ /* 0x000ea2000c1e9900 */
[----:B------:R-:W0:Y:S01]  /*00e0*/  S2UR UR5, SR_CgaCtaId ;  /* 0x00000000000579c3 */ /* 0x000e220000008800 */
[----:B------:R-:W-:Y:S01]  /*00f0*/  IMAD.U32 R0, RZ, RZ, UR8 ;  /* 0x00000008ff007e24 */ /* 0x000fe2000f8e00ff */
[----:B------:R-:W-:-:S04]  /*0100*/  UMOV UR4, 0x400 ;  /* 0x0000040000047882 */ /* 0x000fc80000000000 */
[----:B------:R-:W-:Y:S01]  /*0110*/  ISETP.GE.U32.AND P0, PT, R0, 0x2, PT ;  /* 0x000000020000780c */ /* 0x000fe20003f06070 */
[----:B------:R-:W-:Y:S01]  /*0120*/  IMAD.MOV.U32 R6, RZ, RZ, RZ ;  /* 0x000000ffff067224 */ /* 0x000fe200078e00ff */
[----:B0-----:R-:W-:-:S06]  /*0130*/  ULEA UR4, UR5, UR4, 0x18 ;  /* 0x0000000405047291 */ /* 0x001fcc000f8ec0ff */
[----:B------:R-:W-:Y:S01]  /*0140*/  LEA R7, R8, UR4, 0x2 ;  /* 0x0000000408077c11 */ /* 0x000fe2000f8e10ff */
[----:B--2---:R-:W-:Y:S01]  /*0150*/  @!P1 FMUL R6, R2, R5 ;  /* 0x0000000502069220 */ /* 0x004fe20000400000 */
[----:B------:R-:W-:-:S04]  /*0160*/  ISETP.NE.AND P1, PT, R8, RZ, PT ;  /* 0x000000ff0800720c */ /* 0x000fc80003f25270 */
[----:B------:R0:W-:Y:S01]  /*0170*/  STS [R7], R6 ;  /* 0x0000000607007388 */ /* 0x0001e20000000800 */
[----:B------:R-:W-:Y:S06]  /*0180*/  BAR.SYNC.DEFER_BLOCKING 0x0 ;  /* 0x0000000000007b1d */ /* 0x000fec0000010000 */
[----:B------:R-:W-:Y:S05]  /*0190*/  @!P0 BRA `(.L_x_6) ;  /* 0x00000000002c8947 */ /* 0x000fea0003800000 */
.L_x_7:
[----:B------:R-:W-:-:S04]  /*01a0*/  SHF.R.U32.HI R5, RZ, 0x1, R0 ;  /* 0x00000001ff057819 */ /* 0x000fc80000011600 */
[----:B------:R-:W-:-:S13]  /*01b0*/  ISETP.GE.U32.AND P0, PT, R8, R5, PT ;  /* 0x000000050800720c */ /* 0x000fda0003f06070 */
[----:B------:R-:W-:Y:S01]  /*01c0*/  @!P0 LEA R2, R5, R7, 0x2 ;  /* 0x0000000705028211 */ /* 0x000fe200078e10ff */
[----:B------:R-:W-:Y:S05]  /*01d0*/  @!P0 LDS R3, [R7] ;  /* 0x0000000007038984 */ /* 0x000fea0000000800 */
[----:B------:R-:W1:Y:S02]  /*01e0*/  @!P0 LDS R2, [R2] ;  /* 0x0000000002028984 */ /* 0x000e640000000800 */
[----:B-1----:R-:W-:-:S05]  /*01f0*/  @!P0 FADD R4, R2, R3 ;  /* 0x0000000302048221 */ /* 0x002fca0000000000 */
[----:B------:R1:W-:Y:S01]  /*0200*/  @!P0 STS [R7], R4 ;  /* 0x0000000407008388 */ /* 0x0003e20000000800 */
[----:B------:R-:W-:Y:S01]  /*0210*/  BAR.SYNC.DEFER_BLOCKING 0x0 ;  /* 0x0000000000007b1d */ /* 0x000fe20000010000 */
[----:B------:R-:W-:Y:S02]  /*0220*/  ISETP.GT.U32.AND P0, PT, R0, 0x3, PT ;  /* 0x000000030000780c */ /* 0x000fe40003f04070 */
[----:B------:R-:W-:-:S11]  /*0230*/  MOV R0, R5 ;  /* 0x0000000500007202 */ /* 0x000fd60000000f00 */
[----:B-1----:R-:W-:Y:S05]  /*0240*/  @P0 BRA `(.L_x_7) ;  /* 0xfffffffc00d40947 */ /* 0x002fea000383ffff */
.L_x_6:
[----:B------:R-:W-:Y:S05]  /*0250*/  @P1 EXIT ;  /* 0x000000000000194d */ /* 0x000fea0003800000 */
[----:B------:R-:W1:Y:S01]  /*0260*/  S2UR UR5, SR_CgaCtaId ;  /* 0x00000000000579c3 */ /* 0x000e620000008800 */
[----:B------:R-:W-:-:S07]  /*0270*/  UMOV UR4, 0x400 ;  /* 0x0000040000047882 */ /* 0x000fce0000000000 */
[----:B------:R-:W2:Y:S01]  /*0280*/  LDC.64 R2, c[0x0][0x398] ;  /* 0x0000e600ff027b82 */ /* 0x000ea20000000a00 */
[----:B-1----:R-:W-:Y:S01]  /*0290*/  ULEA UR4, UR5, UR4, 0x18 ;  /* 0x0000000405047291 */ /* 0x002fe2000f8ec0ff */
[----:B--2---:R-:W-:-:S08]  /*02a0*/  IMAD.WIDE.U32 R2, R9, 0x4, R2 ;  /* 0x0000000409027825 */ /* 0x004fd000078e0002 */
[----:B------:R-:W1:Y:S04]  /*02b0*/  LDS R5, [UR4] ;  /* 0x00000004ff057984 */ /* 0x000e680008000800 */
[----:B-1----:R-:W-:Y:S01]  /*02c0*/  STG.E desc[UR6][R2.64], R5 ;  /* 0x0000000502007986 */ /* 0x002fe2000c101906 */
[----:B------:R-:W-:Y:S05]  /*02d0*/  EXIT ;  /* 0x000000000000794d */ /* 0x000fea0003800000 */
.L_x_8:
        /* <DEDUP_REMOVED lines=10> */
.L_x_41:


//--------------------- .text._Z7vec_setifPf      --------------------------
	.section	.text._Z7vec_setifPf,"ax",@progbits
	.align	128
        .global         _Z7vec_setifPf
        .type           _Z7vec_setifPf,@function
        .size           _Z7vec_setifPf,(.L_x_42 - _Z7vec_setifPf)
        .other          _Z7vec_setifPf,@"STO_CUDA_ENTRY STV_DEFAULT"
_Z7vec_setifPf:
.text._Z7vec_setifPf:
        /* <DEDUP_REMOVED lines=9> */
[----:B------:R-:W1:Y:S07]  /*0090*/  LDCU.64 UR4, c[0x0][0x358] ;  /* 0x00006b00ff0477ac */ /* 0x000e6e0008000a00 */
[----:B------:R-:W1:Y:S01]  /*00a0*/  LDC R7, c[0x0][0x384] ;  /* 0x0000e100ff077b82 */ /* 0x000e620000000800 */
[----:B0-----:R-:W-:-:S05]  /*00b0*/  IMAD.WIDE R2, R5, 0x4, R2 ;  /* 0x0000000405027825 */ /* 0x001fca00078e0202 */
[----:B-1----:R-:W-:Y:S01]  /*00c0*/  STG.E desc[UR4][R2.64], R7 ;  /* 0x0000000702007986 */ /* 0x002fe2000c101904 */
[----:B------:R-:W-:Y:S05]  /*00d0*/  EXIT ;  /* 0x000000000000794d */ /* 0x000fea0003800000 */
.L_x_9:
        /* <DEDUP_REMOVED lines=10> */
.L_x_42:


//--------------------- .text._Z7vec_muliPKfS0_Pf --------------------------
	.section	.text._Z7vec_muliPKfS0_Pf,"ax",@progbits
	.align	128
        .global         _Z7vec_muliPKfS0_Pf
        .type           _Z7vec_muliPKfS0_Pf,@function
        .size           _Z7vec_muliPKfS0_Pf,(.L_x_43 - _Z7vec_muliPKfS0_Pf)
        .other          _Z7vec_muliPKfS0_Pf,@"STO_CUDA_ENTRY STV_DEFAULT"
_Z7vec_muliPKfS0_Pf:
.text._Z7vec_muliPKfS0_Pf:
        /* <DEDUP_REMOVED lines=10> */
[----:B------:R-:W2:Y:S08]  /*00a0*/  LDC.64 R4, c[0x0][0x390] ;  /* 0x0000e400ff047b82 */ /* 0x000eb00000000a00 */
[----:B------:R-:W3:Y:S01]  /*00b0*/  LDC.64 R6, c[0x0][0x398] ;  /* 0x0000e600ff067b82 */ /* 0x000ee20000000a00 */
[----:B0-----:R-:W-:-:S06]  /*00c0*/  IMAD.WIDE R2, R9, 0x4, R2 ;  /* 0x0000000409027825 */ /* 0x001fcc00078e0202 */
[----:B-1----:R-:W4:Y:S01]  /*00d0*/  LDG.E.CONSTANT R2, desc[UR4][R2.64] ;  /* 0x0000000402027981 */ /* 0x002f22000c1e9900 */
[----:B--2---:R-:W-:-:S06]  /*00e0*/  IMAD.WIDE R4, R9, 0x4, R4 ;  /* 0x0000000409047825 */ /* 0x004fcc00078e0204 */
[----:B------:R-:W4:Y:S01]  /*00f0*/  LDG.E.CONSTANT R5, desc[UR4][R4.64] ;  /* 0x0000000404057981 */ /* 0x000f22000c1e9900 */
[----:B---3--:R-:W-:-:S04]  /*0100*/  IMAD.WIDE R6, R9, 0x4, R6 ;  /* 0x0000000409067825 */ /* 0x008fc800078e0206 */
[----:B----4-:R-:W-:-:S05]  /*0110*/  FMUL R9, R2, R5 ;  /* 0x0000000502097220 */ /* 0x010fca0000400000 */
[----:B------:R-:W-:Y:S01]  /*0120*/  STG.E desc[UR4][R6.64], R9 ;  /* 0x0000000906007986 */ /* 0x000fe2000c101904 */
[----:B------:R-:W-:Y:S05]  /*0130*/  EXIT ;  /* 0x000000000000794d */ /* 0x000fea0003800000 */
.L_x_10:
        /* <DEDUP_REMOVED lines=12> */
.L_x_43:


//--------------------- .text._Z17vec_pointwise_diviPKfS0_Pf --------------------------
	.section	.text._Z17vec_pointwise_diviPKfS0_Pf,"ax",@progbits
	.align	128
        .global         _Z17vec_pointwise_diviPKfS0_Pf
        .type           _Z17vec_pointwise_diviPKfS0_Pf,@function
        .size           _Z17vec_pointwise_diviPKfS0_Pf,(.L_x_39 - _Z17vec_pointwise_diviPKfS0_Pf)
        .other          _Z17vec_pointwise_diviPKfS0_Pf,@"STO_CUDA_ENTRY STV_DEFAULT"
_Z17vec_pointwise_diviPKfS0_Pf:
.text._Z17vec_pointwise_diviPKfS0_Pf:
        /* <DEDUP_REMOVED lines=10> */
[----:B------:R-:W2:Y:S01]  /*00a0*/  LDC.64 R4, c[0x0][0x388] ;  /* 0x0000e200ff047b82 */ /* 0x000ea20000000a00 */
[----:B0-----:R-:W-:-:S06]  /*00b0*/  IMAD.WIDE R6, R2, 0x4, R6 ;  /* 0x0000000402067825 */ /* 0x001fcc00078e0206 */
[----:B-1----:R-:W3:Y:S01]  /*00c0*/  LDG.E.CONSTANT R6, desc[UR4][R6.64] ;  /* 0x0000000406067981 */ /* 0x002ee2000c1e9900 */
[----:B--2---:R-:W-:-:S05]  /*00d0*/  IMAD.WIDE R4, R2, 0x4, R4 ;  /* 0x0000000402047825 */ /* 0x004fca00078e0204 */
[----:B------:R-:W2:Y:S01]  /*00e0*/  LDG.E.CONSTANT R0, desc[UR4][R4.64] ;  /* 0x0000000404007981 */ /* 0x000ea2000c1e9900 */
[----:B------:R-:W-:Y:S01]  /*00f0*/  BSSY.RECONVERGENT B0, `(.L_x_11) ;  /* 0x000000d000007945 */ /* 0x000fe20003800200 */
[----:B---3--:R-:W-:-:S04]  /*0100*/  FADD R3, R6, 9.9999999600419720025e-13 ;  /* 0x2b8cbccc06037421 */ /* 0x008fc80000000000 */
[----:B------:R-:W0:Y:S08]  /*0110*/  MUFU.RCP R8, R3 ;  /* 0x0000000300087308 */ /* 0x000e300000001000 */
[----:B--2---:R-:W1:Y:S01]  /*0120*/  FCHK P0, R0, R3 ;  /* 0x0000000300007302 */ /* 0x004e620000000000 */
[----:B0-----:R-:W-:-:S04]  /*0130*/  FFMA R9, -R3, R8, 1 ;  /* 0x3f80000003097423 */ /* 0x001fc80000000108 */
[----:B------:R-:W-:-:S04]  /*0140*/  FFMA R9, R8, R9, R8 ;  /* 0x0000000908097223 */ /* 0x000fc80000000008 */
[----:B------:R-:W-:-:S04]  /*0150*/  FFMA R8, R0, R9, RZ ;  /* 0x0000000900087223 */ /* 0x000fc800000000ff */
[----:B------:R-:W-:-:S04]  /*0160*/  FFMA R10, -R3, R8, R0 ;  /* 0x00000008030a7223 */ /* 0x000fc80000000100 */
[----:B------:R-:W-:Y:S01]  /*0170*/  FFMA R9, R9, R10, R8 ;  /* 0x0000000a09097223 */ /* 0x000fe20000000008 */
[----:B-1----:R-:W-:Y:S06]  /*0180*/  @!P0 BRA `(.L_x_12) ;  /* 0x00000000000c8947 */ /* 0x002fec0003800000 */
[----:B------:R-:W-:-:S07]  /*0190*/  MOV R4, 0x1b0 ;  /* 0x000001b000047802 */ /* 0x000fce0000000f00 */
[----:B------:R-:W-:Y:S05]  /*01a0*/  CALL.REL.NOINC `($__internal_0_$__cuda_sm3x_div_rn_noftz_f32_slowpath) ;  /* 0x0000000000187944 */ /* 0x000fea0003c00000 */
[----:B------:R-:W-:-:S07]  /*01b0*/  IMAD.MOV.U32 R9, RZ, RZ, R0 ;  /* 0x000000ffff097224 */ /* 0x000fce00078e0000 */
.L_x_12:
[----:B------:R-:W-:Y:S05]  /*01c0*/  BSYNC.RECONVERGENT B0 ;  /* 0x0000000000007941 */ /* 0x000fea0003800200 */
.L_x_11:
[----:B------:R-:W0:Y:S02]  /*01d0*/  LDC.64 R4, c[0x0][0x398] ;  /* 0x0000e600ff047b82 */ /* 0x000e240000000a00 */
[----:B0-----:R-:W-:-:S05]  /*01e0*/  IMAD.WIDE R2, R2, 0x4, R4 ;  /* 0x0000000402027825 */ /* 0x001fca00078e0204 */
[----:B------:R-:W-:Y:S01]  /*01f0*/  STG.E desc[UR4][R2.64], R9 ;  /* 0x0000000902007986 */ /* 0x000fe2000c101904 */
[----:B------:R-:W-:Y:S05]  /*0200*/  EXIT ;  /* 0x000000000000794d */ /* 0x000fea0003800000 */
        .weak           $__internal_0_$__cuda_sm3x_div_rn_noftz_f32_slowpath
        .type           $__internal_0_$__cuda_sm3x_div_rn_noftz_f32_slowpath,@function
        .size           $__internal_0_$__cuda_sm3x_div_rn_noftz_f32_slowpath,(.L_x_39 - $__internal_0_$__cuda_sm3x_div_rn_noftz_f32_slowpath)
$__internal_0_$__cuda_sm3x_div_rn_noftz_f32_slowpath:
[--C-:B------:R-:W-:Y:S01]  /*0210*/  SHF.R.U32.HI R6, RZ, 0x17, R3.reuse ;  /* 0x00000017ff067819 */ /* 0x100fe20000011603 */
[----:B------:R-:W-:Y:S01]  /*0220*/  BSSY.RECONVERGENT B1, `(.L_x_13) ;  /* 0x0000064000017945 */ /* 0x000fe20003800200 */
[--C-:B------:R-:W-:Y:S01]  /*0230*/  SHF.R.U32.HI R5, RZ, 0x17, R0.reuse ;  /* 0x00000017ff057819 */ /* 0x100fe20000011600 */
[----:B------:R-:W-:Y:S01]  /*0240*/  IMAD.MOV.U32 R7, RZ, RZ, R0 ;  /* 0x000000ffff077224 */ /* 0x000fe200078e0000 */
[----:B------:R-:W-:Y:S01]  /*0250*/  LOP3.LUT R6, R6, 0xff, RZ, 0xc0, !PT ;  /* 0x000000ff06067812 */ /* 0x000fe200078ec0ff */
[----:B------:R-:W-:Y:S01]  /*0260*/  IMAD.MOV.U32 R8, RZ, RZ, R3 ;  /* 0x000000ffff087224 */ /* 0x000fe200078e0003 */
[----:B------:R-:W-:-:S03]  /*0270*/  LOP3.LUT R5, R5, 0xff, RZ, 0xc0, !PT ;  /* 0x000000ff05057812 */ /* 0x000fc600078ec0ff */
[----:B------:R-:W-:Y:S02]  /*0280*/  VIADD R11, R6, 0xffffffff ;  /* 0xffffffff060b7836 */ /* 0x000fe40000000000 */
[----:B------:R-:W-:-:S03]  /*0290*/  VIADD R10, R5, 0xffffffff ;  /* 0xffffffff050a7836 */ /* 0x000fc60000000000 */
[----:B------:R-:W-:-:S04]  /*02a0*/  ISETP.GT.U32.AND P0, PT, R11, 0xfd, PT ;  /* 0x000000fd0b00780c */ /* 0x000fc80003f04070 */
[----:B------:R-:W-:-:S13]  /*02b0*/  ISETP.GT.U32.OR P0, PT, R10, 0xfd, P0 ;  /* 0x000000fd0a00780c */ /* 0x000fda0000704470 */
[----:B------:R-:W-:Y:S01]  /*02c0*/  @!P0 IMAD.MOV.U32 R9, RZ, RZ, RZ ;  /* 0x000000ffff098224 */ /* 0x000fe200078e00ff */
[----:B------:R-:W-:Y:S06]  /*02d0*/  @!P0 BRA `(.L_x_14) ;  /* 0x00000000005c8947 */ /* 0x000fec0003800000 */
[----:B------:R-:W-:Y:S02]  /*02e0*/  FSETP.GTU.FTZ.AND P0, PT, |R0|, +INF , PT ;  /* 0x7f8000000000780b */ /* 0x000fe40003f1c200 */
[----:B------:R-:W-:-:S04]  /*02f0*/  FSETP.GTU.FTZ.AND P1, PT, |R3|, +INF , PT ;  /* 0x7f8000000300780b */ /* 0x000fc80003f3c200 */
[----:B------:R-:W-:-:S13]  /*0300*/  PLOP3.LUT P0, PT, P0, P1, PT, 0xf8, 0x8f ;  /* 0x00000000008f781c */ /* 0x000fda0000703f70 */
[----:B------:R-:W-:Y:S05]  /*0310*/  @P0 BRA `(.L_x_15) ;  /* 0x00000004004c0947 */ /* 0x000fea0003800000 */
[----:B------:R-:W-:-:S13]  /*0320*/  LOP3.LUT P0, RZ, R8, 0x7fffffff, R7, 0xc8, !PT ;  /* 0x7fffffff08ff7812 */ /* 0x000fda000780c807 */
[----:B------:R-:W-:Y:S05]  /*0330*/  @!P0 BRA `(.L_x_16) ;  /* 0x00000004003c8947 */ /* 0x000fea0003800000 */
[C---:B------:R-:W-:Y:S02]  /*0340*/  FSETP.NEU.FTZ.AND P2, PT, |R0|.reuse, +INF , PT ;  /* 0x7f8000000000780b */ /* 0x040fe40003f5d200 */
[----:B------:R-:W-:Y:S02]  /*0350*/  FSETP.NEU.FTZ.AND P1, PT, |R3|, +INF , PT ;  /* 0x7f8000000300780b */ /* 0x000fe40003f3d200 */
[----:B------:R-:W-:-:S11]  /*0360*/  FSETP.NEU.FTZ.AND P0, PT, |R0|, +INF , PT ;  /* 0x7f8000000000780b */ /* 0x000fd60003f1d200 */
[----:B------:R-:W-:Y:S05]  /*0370*/  @!P1 BRA !P2, `(.L_x_16) ;  /* 0x00000004002c9947 */ /* 0x000fea0005000000 */
[----:B------:R-:W-:-:S04]  /*0380*/  LOP3.LUT P2, RZ, R7, 0x7fffffff, RZ, 0xc0, !PT ;  /* 0x7fffffff07ff7812 */ /* 0x000fc8000784c0ff */
[----:B------:R-:W-:-:S13]  /*0390*/  PLOP3.LUT P1, PT, P1, P2, PT, 0x2f, 0xf2 ;  /* 0x0000000000f2781c */ /* 0x000fda0000f24577 */
[----:B------:R-:W-:Y:S05]  /*03a0*/  @P1 BRA `(.L_x_17) ;  /* 0x0000000400181947 */ /* 0x000fea0003800000 */
[----:B------:R-:W-:-:S04]  /*03b0*/  LOP3.LUT P1, RZ, R8, 0x7fffffff, RZ, 0xc0, !PT ;  /* 0x7fffffff08ff7812 */ /* 0x000fc8000782c0ff */
[----:B------:R-:W-:-:S13]  /*03c0*/  PLOP3.LUT P0, PT, P0, P1, PT, 0x2f, 0xf2 ;  /* 0x0000000000f2781c */ /* 0x000fda0000702577 */
[----:B------:R-:W-:Y:S05]  /*03d0*/  @P0 BRA `(.L_x_18) ;  /* 0x0000000400000947 */ /* 0x000fea0003800000 */
[----:B------:R-:W-:Y:S02]  /*03e0*/  ISETP.GE.AND P0, PT, R10, RZ, PT ;  /* 0x000000ff0a00720c */ /* 0x000fe40003f06270 */
[----:B------:R-:W-:-:S11]  /*03f0*/  ISETP.GE.AND P1, PT, R11, RZ, PT ;  /* 0x000000ff0b00720c */ /* 0x000fd60003f26270 */
[----:B------:R-:W-:Y:S02]  /*0400*/  @P0 IMAD.MOV.U32 R9, RZ, RZ, RZ ;  /* 0x000000ffff090224 */ /* 0x000fe400078e00ff */
[----:B------:R-:W-:Y:S01]  /*0410*/  @!P0 FFMA R7, R0, 1.84467440737095516160e+19, RZ ;  /* 0x5f80000000078823 */ /* 0x000fe200000000ff */
[----:B------:R-:W-:Y:S02]  /*0420*/  @!P0 IMAD.MOV.U32 R9, RZ, RZ, -0x40 ;  /* 0xffffffc0ff098424 */ /* 0x000fe400078e00ff */
[----:B------:R-:W-:Y:S02]  /*0430*/  @!P1 FFMA R8, R3, 1.84467440737095516160e+19, RZ ;  /* 0x5f80000003089823 */ /* 0x000fe400000000ff */
[----:B------:R-:W-:-:S07]  /*0440*/  @!P1 VIADD R9, R9, 0x40 ;  /* 0x0000004009099836 */ /* 0x000fce0000000000 */
.L_x_14:
[----:B------:R-:W-:Y:S01]  /*0450*/  LEA R3, R6, 0xc0800000, 0x17 ;  /* 0xc080000006037811 */ /* 0x000fe200078eb8ff */
[----:B------:R-:W-:Y:S01]  /*0460*/  VIADD R5, R5, 0xffffff81 ;  /* 0xffffff8105057836 */ /* 0x000fe20000000000 */
[----:B------:R-:W-:Y:S03]  /*0470*/  BSSY.RECONVERGENT B2, `(.L_x_19) ;  /* 0x0000035000027945 */ /* 0x000fe60003800200 */
[----:B------:R-:W-:Y:S01]  /*0480*/  IMAD.IADD R3, R8, 0x1, -R3 ;  /* 0x0000000108037824 */ /* 0x000fe200078e0a03 */
[C---:B------:R-:W-:Y:S01]  /*0490*/  IADD3 R6, PT, PT, R5.reuse, 0x7f, -R6 ;  /* 0x0000007f05067810 */ /* 0x040fe20007ffe806 */
[----:B------:R-:W-:Y:S02]  /*04a0*/  IMAD R0, R5, -0x800000, R7 ;  /* 0xff80000005007824 */ /* 0x000fe400078e0207 */
[----:B------:R-:W0:Y:S01]  /*04b0*/  MUFU.RCP R8, R3 ;  /* 0x0000000300087308 */ /* 0x000e220000001000 */
[----:B------:R-:W-:Y:S01]  /*04c0*/  FADD.FTZ R11, -R3, -RZ ;  /* 0x800000ff030b7221 */ /* 0x000fe20000010100 */
[----:B------:R-:W-:-:S03]  /*04d0*/  IMAD.IADD R6, R6, 0x1, R9 ;  /* 0x0000000106067824 */ /* 0x000fc600078e0209 */
[----:B0-----:R-:W-:-:S04]  /*04e0*/  FFMA R13, R8, R11, 1 ;  /* 0x3f800000080d7423 */ /* 0x001fc8000000000b */
[----:B------:R-:W-:-:S04]  /*04f0*/  FFMA R10, R8, R13, R8 ;  /* 0x0000000d080a7223 */ /* 0x000fc80000000008 */
[----:B------:R-:W-:-:S04]  /*0500*/  FFMA R7, R0, R10, RZ ;  /* 0x0000000a00077223 */ /* 0x000fc800000000ff */
[----:B------:R-:W-:-:S04]  /*0510*/  FFMA R8, R11, R7, R0 ;  /* 0x000000070b087223 */ /* 0x000fc80000000000 */
[----:B------:R-:W-:-:S04]  /*0520*/  FFMA R7, R10, R8, R7 ;  /* 0x000000080a077223 */ /* 0x000fc80000000007 */
[----:B------:R-:W-:-:S04]  /*0530*/  FFMA R8, R11, R7, R0 ;  /* 0x000000070b087223 */ /* 0x000fc80000000000 */
[----:B------:R-:W-:-:S05]  /*0540*/  FFMA R0, R10, R8, R7 ;  /* 0x000000080a007223 */ /* 0x000fca0000000007 */
[----:B------:R-:W-:-:S04]  /*0550*/  SHF.R.U32.HI R3, RZ, 0x17, R0 ;  /* 0x00000017ff037819 */ /* 0x000fc80000011600 */
[----:B------:R-:W-:-:S05]  /*0560*/  LOP3.LUT R3, R3, 0xff, RZ, 0xc0, !PT ;  /* 0x000000ff03037812 */ /* 0x000fca00078ec0ff */
[----:B------:R-:W-:-:S04]  /*0570*/  IMAD.IADD R9, R3, 0x1, R6 ;  /* 0x0000000103097824 */ /* 0x000fc800078e0206 */
[----:B------:R-:W-:-:S05]  /*0580*/  VIADD R3, R9, 0xffffffff ;  /* 0xffffffff09037836 */ /* 0x000fca0000000000 */
[----:B------:R-:W-:-:S13]  /*0590*/  ISETP.GE.U32.AND P0, PT, R3, 0xfe, PT ;  /* 0x000000fe0300780c */ /* 0x000fda0003f06070 */
[----:B------:R-:W-:Y:S05]  /*05a0*/  @!P0 BRA `(.L_x_20) ;  /* 0x0000000000808947 */ /* 0x000fea0003800000 */
[----:B------:R-:W-:-:S13]  /*05b0*/  ISETP.GT.AND P0, PT, R9, 0xfe, PT ;  /* 0x000000fe0900780c */ /* 0x000fda0003f04270 */
[----:B------:R-:W-:Y:S05]  /*05c0*/  @P0 BRA `(.L_x_21) ;  /* 0x00000000006c0947 */ /* 0x000fea0003800000 */
[----:B------:R-:W-:-:S13]  /*05d0*/  ISETP.GE.AND P0, PT, R9, 0x1, PT ;  /* 0x000000010900780c */ /* 0x000fda0003f06270 */
[----:B------:R-:W-:Y:S05]  /*05e0*/  @P0 BRA `(.L_x_22) ;  /* 0x0000000000740947 */ /* 0x000fea0003800000 */
[----:B------:R-:W-:Y:S02]  /*05f0*/  ISETP.GE.AND P0, PT, R9, -0x18, PT ;  /* 0xffffffe80900780c */ /* 0x000fe40003f06270 */
[----:B------:R-:W-:-:S11]  /*0600*/  LOP3.LUT R0, R0, 0x80000000, RZ, 0xc0, !PT ;  /* 0x8000000000007812 */ /* 0x000fd600078ec0ff */
[----:B------:R-:W-:Y:S05]  /*0610*/  @!P0 BRA `(.L_x_22) ;  /* 0x0000000000688947 */ /* 0x000fea0003800000 */
[CCC-:B------:R-:W-:Y:S01]  /*0620*/  FFMA.RZ R3, R10.reuse, R8.reuse, R7.reuse ;  /* 0x000000080a037223 */ /* 0x1c0fe2000000c007 */
[CCC-:B------:R-:W-:Y:S01]  /*0630*/  FFMA.RM R6, R10.reuse, R8.reuse, R7.reuse ;  /* 0x000000080a067223 */ /* 0x1c0fe20000004007 */
[C---:B------:R-:W-:Y:S02]  /*0640*/  ISETP.NE.AND P2, PT, R9.reuse, RZ, PT ;  /* 0x000000ff0900720c */ /* 0x040fe40003f45270 */
[----:B------:R-:W-:Y:S02]  /*0650*/  ISETP.NE.AND P1, PT, R9, RZ, PT ;  /* 0x000000ff0900720c */ /* 0x000fe40003f25270 */
[----:B------:R-:W-:Y:S01]  /*0660*/  LOP3.LUT R5, R3, 0x7fffff, RZ, 0xc0, !PT ;  /* 0x007fffff03057812 */ /* 0x000fe200078ec0ff */
[----:B------:R-:W-:Y:S01]  /*0670*/  FFMA.RP R3, R10, R8, R7 ;  /* 0x000000080a037223 */ /* 0x000fe20000008007 */
[----:B------:R-:W-:Y:S02]  /*0680*/  VIADD R8, R9, 0x20 ;  /* 0x0000002009087836 */ /* 0x000fe40000000000 */
[----:B------:R-:W-:Y:S01]  /*0690*/  LOP3.LUT R5, R5, 0x800000, RZ, 0xfc, !PT ;  /* 0x0080000005057812 */ /* 0x000fe200078efcff */
[----:B------:R-:W-:Y:S01]  /*06a0*/  IMAD.MOV R7, RZ, RZ, -R9 ;  /* 0x000000ffff077224 */ /* 0x000fe200078e0a09 */
[----:B------:R-:W-:-:S02]  /*06b0*/  FSETP.NEU.FTZ.AND P0, PT, R3, R6, PT ;  /* 0x000000060300720b */ /* 0x000fc40003f1d000 */
[----:B------:R-:W-:Y:S02]  /*06c0*/  SHF.L.U32 R8, R5, R8, RZ ;  /* 0x0000000805087219 */ /* 0x000fe400000006ff */
[----:B------:R-:W-:Y:S02]  /*06d0*/  SEL R6, R7, RZ, P2 ;  /* 0x000000ff07067207 */ /* 0x000fe40001000000 */
[----:B------:R-:W-:Y:S02]  /*06e0*/  ISETP.NE.AND P1, PT, R8, RZ, P1 ;  /* 0x000000ff0800720c */ /* 0x000fe40000f25270 */
[----:B------:R-:W-:Y:S02]  /*06f0*/  SHF.R.U32.HI R6, RZ, R6, R5 ;  /* 0x00000006ff067219 */ /* 0x000fe40000011605 */
[----:B------:R-:W-:Y:S02]  /*0700*/  PLOP3.LUT P0, PT, P0, P1, PT, 0xf8, 0x8f ;  /* 0x00000000008f781c */ /* 0x000fe40000703f70 */
[----:B------:R-:W-:-:S02]  /*0710*/  SHF.R.U32.HI R8, RZ, 0x1, R6 ;  /* 0x00000001ff087819 */ /* 0x000fc40000011606 */
[----:B------:R-:W-:-:S04]  /*0720*/  SEL R3, RZ, 0x1, !P0 ;  /* 0x00000001ff037807 */ /* 0x000fc80004000000 */
[----:B------:R-:W-:-:S04]  /*0730*/  LOP3.LUT R3, R3, 0x1, R8, 0xf8, !PT ;  /* 0x0000000103037812 */ /* 0x000fc800078ef808 */
[----:B------:R-:W-:-:S05]  /*0740*/  LOP3.LUT R3, R3, R6, RZ, 0xc0, !PT ;  /* 0x0000000603037212 */ /* 0x000fca00078ec0ff */
[----:B------:R-:W-:-:S05]  /*0750*/  IMAD.IADD R3, R8, 0x1, R3 ;  /* 0x0000000108037824 */ /* 0x000fca00078e0203 */
[----:B------:R-:W-:Y:S01]  /*0760*/  LOP3.LUT R0, R3, R0, RZ, 0xfc, !PT ;  /* 0x0000000003007212 */ /* 0x000fe200078efcff */
[----:B------:R-:W-:Y:S06]  /*0770*/  BRA `(.L_x_22) ;  /* 0x0000000000107947 */ /* 0x000fec0003800000 */
.L_x_21:
[----:B------:R-:W-:-:S04]  /*0780*/  LOP3.LUT R0, R0, 0x80000000, RZ, 0xc0, !PT ;  /* 0x8000000000007812 */ /* 0x000fc800078ec0ff */
[----:B------:R-:W-:Y:S01]  /*0790*/  LOP3.LUT R0, R0, 0x7f800000, RZ, 0xfc, !PT ;  /* 0x7f80000000007812 */ /* 0x000fe200078efcff */
[----:B------:R-:W-:Y:S06]  /*07a0*/  BRA `(.L_x_22) ;  /* 0x0000000000047947 */ /* 0x000fec0003800000 */
.L_x_20:
[----:B------:R-:W-:-:S07]  /*07b0*/  IMAD R0, R6, 0x800000, R0 ;  /* 0x0080000006007824 */ /* 0x000fce00078e0200 */
.L_x_22:
[----:B------:R-:W-:Y:S05]  /*07c0*/  BSYNC.RECONVERGENT B2 ;  /* 0x0000000000027941 */ /* 0x000fea0003800200 */
.L_x_19:
[----:B------:R-:W-:Y:S05]  /*07d0*/  BRA `(.L_x_23) ;  /* 0x0000000000207947 */ /* 0x000fea0003800000 */
.L_x_18:
[----:B------:R-:W-:-:S04]  /*07e0*/  LOP3.LUT R0, R8, 0x80000000, R7, 0x48, !PT ;  /* 0x8000000008007812 */ /* 0x000fc800078e4807 */
[----:B------:R-:W-:Y:S01]  /*07f0*/  LOP3.LUT R0, R0, 0x7f800000, RZ, 0xfc, !PT ;  /* 0x7f80000000007812 */ /* 0x000fe200078efcff */
[----:B------:R-:W-:Y:S06]  /*0800*/  BRA `(.L_x_23) ;  /* 0x0000000000147947 */ /* 0x000fec0003800000 */
.L_x_17:
[----:B------:R-:W-:Y:S01]  /*0810*/  LOP3.LUT R0, R8, 0x80000000, R7, 0x48, !PT ;  /* 0x8000000008007812 */ /* 0x000fe200078e4807 */
[----:B------:R-:W-:Y:S06]  /*0820*/  BRA `(.L_x_23) ;  /* 0x00000000000c7947 */ /* 0x000fec0003800000 */
.L_x_16:
[----:B------:R-:W0:Y:S01]  /*0830*/  MUFU.RSQ R0, -QNAN ;  /* 0xffc0000000007908 */ /* 0x000e220000001400 */
[----:B------:R-:W-:Y:S05]  /*0840*/  BRA `(.L_x_23) ;  /* 0x0000000000047947 */ /* 0x000fea0003800000 */
.L_x_15:
[----:B------:R-:W-:-:S07]  /*0850*/  FADD.FTZ R0, R0, R3 ;  /* 0x0000000300007221 */ /* 0x000fce0000010000 */
.L_x_23:
[----:B------:R-:W-:Y:S05]  /*0860*/  BSYNC.RECONVERGENT B1 ;  /* 0x0000000000017941 */ /* 0x000fea0003800200 */
.L_x_13:
[----:B------:R-:W-:-:S04]  /*0870*/  IMAD.MOV.U32 R5, RZ, RZ, 0x0 ;  /* 0x00000000ff057424 */ /* 0x000fc800078e00ff */
[----:B0-----:R-:W-:Y:S05]  /*0880*/  RET.REL.NODEC R4 `(_Z17vec_pointwise_diviPKfS0_Pf) ;  /* 0xfffffff404dc7950 */ /* 0x001fea0003c3ffff */
.L_x_24:
        /* <DEDUP_REMOVED lines=15> */
.L_x_39:


//--------------------- .text._Z8vec_copyiPKfPf   --------------------------
	.section	.text._Z8vec_copyiPKfPf,"ax",@progbits
	.align	128
        .global         _Z8vec_copyiPKfPf
        .type           _Z8vec_copyiPKfPf,@function
        .size           _Z8vec_copyiPKfPf,(.L_x_45 - _Z8vec_copyiPKfPf)
        .other          _Z8vec_copyiPKfPf,@"STO_CUDA_ENTRY STV_DEFAULT"
_Z8vec_copyiPKfPf:
.text._Z8vec_copyiPKfPf:
        /* <DEDUP_REMOVED lines=14> */
[----:B---3--:R-:W-:Y:S01]  /*00e0*/  STG.E desc[UR4][R4.64], R3 ;  /* 0x0000000304007986 */ /* 0x008fe2000c101904 */
[----:B------:R-:W-:Y:S05]  /*00f0*/  EXIT ;  /* 0x000000000000794d */ /* 0x000fea0003800000 */
.L_x_25:
        /* <DEDUP_REMOVED lines=16> */
.L_x_45:


//--------------------- .text._Z9vec_scaleifPf    --------------------------
	.section	.text._Z9vec_scaleifPf,"ax",@progbits
	.align	128
        .global         _Z9vec_scaleifPf
        .type           _Z9vec_scaleifPf,@function
        .size           _Z9vec_scaleifPf,(.L_x_46 - _Z9vec_scaleifPf)
        .other          _Z9vec_scaleifPf,@"STO_CUDA_ENTRY STV_DEFAULT"
_Z9vec_scaleifPf:
.text._Z9vec_scaleifPf:
        /* <DEDUP_REMOVED lines=10> */
[----:B------:R-:W2:Y:S01]  /*00a0*/  LDCU UR6, c[0x0][0x384] ;  /* 0x00007080ff0677ac */ /* 0x000ea20008000800 */
[----:B0-----:R-:W-:-:S05]  /*00b0*/  IMAD.WIDE R2, R5, 0x4, R2 ;  /* 0x0000000405027825 */ /* 0x001fca00078e0202 */
[----:B-1----:R-:W2:Y:S02]  /*00c0*/  LDG.E R0, desc[UR4][R2.64] ;  /* 0x0000000402007981 */ /* 0x002ea4000c1e1900 */
[----:B--2---:R-:W-:-:S05]  /*00d0*/  FMUL R5, R0, UR6 ;  /* 0x0000000600057c20 */ /* 0x004fca0008400000 */
[----:B------:R-:W-:Y:S01]  /*00e0*/  STG.E desc[UR4][R2.64], R5 ;  /* 0x0000000502007986 */ /* 0x000fe2000c101904 */
[----:B------:R-:W-:Y:S05]  /*00f0*/  EXIT ;  /* 0x000000000000794d */ /* 0x000fea0003800000 */
.L_x_26:
        /* <DEDUP_REMOVED lines=16> */
.L_x_46:


//--------------------- .text._Z8vec_axpyifPKfPf  --------------------------
	.section	.text._Z8vec_axpyifPKfPf,"ax",@progbits
	.align	128
        .global         _Z8vec_axpyifPKfPf
        .type           _Z8vec_axpyifPKfPf,@function
        .size           _Z8vec_axpyifPKfPf,(.L_x_47 - _Z8vec_axpyifPKfPf)
        .other          _Z8vec_axpyifPKfPf,@"STO_CUDA_ENTRY STV_DEFAULT"
_Z8vec_axpyifPKfPf:
.text._Z8vec_axpyifPKfPf:
        /* <DEDUP_REMOVED lines=10> */
[----:B------:R-:W2:Y:S06]  /*00a0*/  LDCU UR6, c[0x0][0x384] ;  /* 0x00007080ff0677ac */ /* 0x000eac0008000800 */
[----:B------:R-:W3:Y:S01]  /*00b0*/  LDC.64 R4, c[0x0][0x390] ;  /* 0x0000e400ff047b82 */ /* 0x000ee20000000a00 */
[----:B0-----:R-:W-:-:S06]  /*00c0*/  IMAD.WIDE R2, R7, 0x4, R2 ;  /* 0x0000000407027825 */ /* 0x001fcc00078e0202 */
[----:B-1----:R-:W2:Y:S01]  /*00d0*/  LDG.E.CONSTANT R2, desc[UR4][R2.64] ;  /* 0x0000000402027981 */ /* 0x002ea2000c1e9900 */
[----:B---3--:R-:W-:-:S05]  /*00e0*/  IMAD.WIDE R4, R7, 0x4, R4 ;  /* 0x0000000407047825 */ /* 0x008fca00078e0204 */
[----:B------:R-:W2:Y:S02]  /*00f0*/  LDG.E R7, desc[UR4][R4.64] ;  /* 0x0000000404077981 */ /* 0x000ea4000c1e1900 */
[----:B--2---:R-:W-:-:S05]  /*0100*/  FFMA R7, R2, UR6, R7 ;  /* 0x0000000602077c23 */ /* 0x004fca0008000007 */
[----:B------:R-:W-:Y:S01]  /*0110*/  STG.E desc[UR4][R4.64], R7 ;  /* 0x0000000704007986 */ /* 0x000fe2000c101904 */
[----:B------:R-:W-:Y:S05]  /*0120*/  EXIT ;  /* 0x000000000000794d */ /* 0x000fea0003800000 */
.L_x_27:
        /* <DEDUP_REMOVED lines=13> */
.L_x_47:


//--------------------- .text._Z15spmv_csr_kerneliPKiS0_PKfS2_Pf --------------------------
	.section	.text._Z15spmv_csr_kerneliPKiS0_PKfS2_Pf,"ax",@progbits
	.align	128
        .global         _Z15spmv_csr_kerneliPKiS0_PKfS2_Pf
        .type           _Z15spmv_csr_kerneliPKiS0_PKfS2_Pf,@function
        .size           _Z15spmv_csr_kerneliPKiS0_PKfS2_Pf,(.L_x_48 - _Z15spmv_csr_kerneliPKiS0_PKfS2_Pf)
        .other          _Z15spmv_csr_kerneliPKiS0_PKfS2_Pf,@"STO_CUDA_ENTRY STV_DEFAULT"
_Z15spmv_csr_kerneliPKiS0_PKfS2_Pf:
.text._Z15spmv_csr_kerneliPKiS0_PKfS2_Pf:
        /* <DEDUP_REMOVED lines=10> */
[----:B0-----:R-:W-:-:S05]  /*00a0*/  IMAD.WIDE R2, R0, 0x4, R2 ;  /* 0x0000000400027825 */ /* 0x001fca00078e0202 */
[----:B-1----:R-:W2:Y:S04]  /*00b0*/  LDG.E.CONSTANT R4, desc[UR4][R2.64] ;  /* 0x0000000402047981 */ /* 0x002ea8000c1e9900 */
[----:B------:R-:W2:Y:S01]  /*00c0*/  LDG.E.CONSTANT R8, desc[UR4][R2.64+0x4] ;  /* 0x0000040402087981 */ /* 0x000ea2000c1e9900 */
[----:B------:R-:W-:Y:S01]  /*00d0*/  BSSY.RECONVERGENT B0, `(.L_x_28) ;  /* 0x00000d4000007945 */ /* 0x000fe20003800200 */
[----:B------:R-:W-:Y:S01]  /*00e0*/  HFMA2 R6, -RZ, RZ, 0, 0 ;  /* 0x00000000ff067431 */ /* 0x000fe200000001ff */
[----:B--2---:R-:W-:-:S13]  /*00f0*/  ISETP.GE.AND P0, PT, R4, R8, PT ;  /* 0x000000080400720c */ /* 0x004fda0003f06270 */
[----:B------:R-:W-:Y:S05]  /*0100*/  @P0 BRA `(.L_x_29) ;  /* 0x0000000c00400947 */ /* 0x000fea0003800000 */
[----:B------:R-:W-:Y:S01]  /*0110*/  MOV R3, R4 ;  /* 0x0000000400037202 */ /* 0x000fe20000000f00 */
[----:B------:R-:W-:Y:S01]  /*0120*/  BSSY.RECONVERGENT B1, `(.L_x_30) ;  /* 0x0000068000017945 */ /* 0x000fe20003800200 */
[----:B------:R-:W-:Y:S02]  /*0130*/  MOV R6, RZ ;  /* 0x000000ff00067202 */ /* 0x000fe40000000f00 */
[CC--:B------:R-:W-:Y:S02]  /*0140*/  IADD3 R4, PT, PT, R8.reuse, -R3.reuse, RZ ;  /* 0x8000000308047210 */ /* 0x0c0fe40007ffe0ff */
[----:B------:R-:W-:Y:S02]  /*0150*/  IADD3 R8, PT, PT, -R8, R3, RZ ;  /* 0x0000000308087210 */ /* 0x000fe40007ffe1ff */
[----:B------:R-:W-:Y:S02]  /*0160*/  LOP3.LUT R5, R4, 0xf, RZ, 0xc0, !PT ;  /* 0x0000000f04057812 */ /* 0x000fe400078ec0ff */
[----:B------:R-:W-:-:S02]  /*0170*/  ISETP.GT.U32.AND P1, PT, R8, -0x10, PT ;  /* 0xfffffff00800780c */ /* 0x000fc40003f24070 */
[----:B------:R-:W-:-:S11]  /*0180*/  ISETP.NE.AND P0, PT, R5, RZ, PT ;  /* 0x000000ff0500720c */ /* 0x000fd60003f05270 */
[----:B------:R-:W-:Y:S05]  /*0190*/  @P1 BRA `(.L_x_31) ;  /* 0x0000000400801947 */ /* 0x000fea0003800000 */
[----:B------:R-:W0:Y:S01]  /*01a0*/  LDC.64 R12, c[0x0][0x390] ;  /* 0x0000e400ff0c7b82 */ /* 0x000e220000000a00 */
[----:B------:R-:W-:Y:S02]  /*01b0*/  LOP3.LUT R2, R4, 0xfffffff0, RZ, 0xc0, !PT ;  /* 0xfffffff004027812 */ /* 0x000fe400078ec0ff */
[----:B------:R-:W-:Y:S02]  /*01c0*/  MOV R6, RZ ;  /* 0x000000ff00067202 */ /* 0x000fe40000000f00 */
[----:B------:R-:W-:-:S03]  /*01d0*/  IADD3 R2, PT, PT, -R2, RZ, RZ ;  /* 0x000000ff02027210 */ /* 0x000fc60007ffe1ff */
[----:B------:R-:W1:Y:S01]  /*01e0*/  LDC.64 R14, c[0x0][0x398] ;  /* 0x0000e600ff0e7b82 */ /* 0x000e620000000a00 */
[----:B0-----:R-:W-:-:S04]  /*01f0*/  IADD3 R12, P2, PT, R12, 0x20, RZ ;  /* 0x000000200c0c7810 */ /* 0x001fc80007f5e0ff */
[----:B------:R-:W-:Y:S02]  /*0200*/  IADD3.X R13, PT, PT, RZ, R13, RZ, P2, !PT ;  /* 0x0000000dff0d7210 */ /* 0x000fe400017fe4ff */
[----:B-1----:R-:W-:-:S04]  /*0210*/  IADD3 R14, P1, PT, R14, 0x20, RZ ;  /* 0x000000200e0e7810 */ /* 0x002fc80007f3e0ff */
[----:B------:R-:W-:-:S09]  /*0220*/  IADD3.X R15, PT, PT, RZ, R15, RZ, P1, !PT ;  /* 0x0000000fff0f7210 */ /* 0x000fd20000ffe4ff */
.L_x_32:
[C---:B------:R-:W-:Y:S01]  /*0230*/  IMAD.WIDE R20, R3.reuse, 0x4, R12 ;  /* 0x0000000403147825 */ /* 0x040fe200078e020c */
[----:B------:R-:W0:Y:S04]  /*0240*/  LDC.64 R16, c[0x0][0x3a0] ;  /* 0x0000e800ff107b82 */ /* 0x000e280000000a00 */
[----:B------:R-:W0:Y:S04]  /*0250*/  LDG.E.CONSTANT R11, desc[UR4][R20.64+-0x20] ;  /* 0xffffe004140b7981 */ /* 0x000e28000c1e9900 */
[----:B------:R-:W2:Y:S04]  /*0260*/  LDG.E.CONSTANT R23, desc[UR4][R20.64+-0x1c] ;  /* 0xffffe40414177981 */ /* 0x000ea8000c1e9900 */
[----:B------:R-:W3:Y:S01]  /*0270*/  LDG.E.CONSTANT R9, desc[UR4][R20.64+-0x18] ;  /* 0xffffe80414097981 */ /* 0x000ee2000c1e9900 */
[----:B------:R-:W-:-:S03]  /*0280*/  IMAD.WIDE R26, R3, 0x4, R14 ;  /* 0x00000004031a7825 */ /* 0x000fc600078e020e */
[----:B------:R-:W4:Y:S04]  /*0290*/  LDG.E.CONSTANT R25, desc[UR4][R20.64+-0x14] ;  /* 0xffffec0414197981 */ /* 0x000f28000c1e9900 */
[----:B------:R-:W5:Y:S04]  /*02a0*/  LDG.E.CONSTANT R19, desc[UR4][R26.64+-0x20] ;  /* 0xffffe0041a137981 */ /* 0x000f68000c1e9900 */
[----:B------:R-:W5:Y:S04]  /*02b0*/  LDG.E.CONSTANT R18, desc[UR4][R26.64+-0x1c] ;  /* 0xffffe4041a127981 */ /* 0x000f68000c1e9900 */
[----:B------:R-:W5:Y:S01]  /*02c0*/  LDG.E.CONSTANT R29, desc[UR4][R20.64+-0x10] ;  /* 0xfffff004141d7981 */ /* 0x000f62000c1e9900 */
[----:B0-----:R-:W-:-:S06]  /*02d0*/  IMAD.WIDE R10, R11, 0x4, R16 ;  /* 0x000000040b0a7825 */ /* 0x001fcc00078e0210 */
[----:B------:R-:W5:Y:S01]  /*02e0*/  LDG.E.CONSTANT R10, desc[UR4][R10.64] ;  /* 0x000000040a0a7981 */ /* 0x000f62000c1e9900 */
[----:B--2---:R-:W-:-:S05]  /*02f0*/  IMAD.WIDE R22, R23, 0x4, R16 ;  /* 0x0000000417167825 */ /* 0x004fca00078e0210 */
[----:B------:R-:W2:Y:S01]  /*0300*/  LDG.E.CONSTANT R7, desc[UR4][R22.64] ;  /* 0x0000000416077981 */ /* 0x000ea2000c1e9900 */
[----:B---3--:R-:W-:-:S03]  /*0310*/  IMAD.WIDE R8, R9, 0x4, R16 ;  /* 0x0000000409087825 */ /* 0x008fc600078e0210 */
[----:B------:R-:W3:Y:S01]  /*0320*/  LDG.E.CONSTANT R11, desc[UR4][R26.64+-0x18] ;  /* 0xffffe8041a0b7981 */ /* 0x000ee2000c1e9900 */
[----:B----4-:R-:W-:-:S03]  /*0330*/  IMAD.WIDE R24, R25, 0x4, R16 ;  /* 0x0000000419187825 */ /* 0x010fc600078e0210 */
[----:B------:R-:W3:Y:S04]  /*0340*/  LDG.E.CONSTANT R8, desc[UR4][R8.64] ;  /* 0x0000000408087981 */ /* 0x000ee8000c1e9900 */
[----:B------:R-:W4:Y:S04]  /*0350*/  LDG.E.CONSTANT R23, desc[UR4][R20.64+-0xc] ;  /* 0xfffff40414177981 */ /* 0x000f28000c1e9900 */
[----:B------:R-:W4:Y:S01]  /*0360*/  LDG.E.CONSTANT R9, desc[UR4][R20.64+-0x8] ;  /* 0xfffff80414097981 */ /* 0x000f22000c1e9900 */
[----:B-----5:R-:W-:-:S03]  /*0370*/  FFMA R28, R19, R10, R6 ;  /* 0x0000000a131c7223 */ /* 0x020fc60000000006 */
[----:B------:R-:W5:Y:S04]  /*0380*/  LDG.E.CONSTANT R6, desc[UR4][R24.64] ;  /* 0x0000000418067981 */ /* 0x000f68000c1e9900 */
[----:B------:R-:W5:Y:S01]  /*0390*/  LDG.E.CONSTANT R19, desc[UR4][R26.64+-0x14] ;  /* 0xffffec041a137981 */ /* 0x000f62000c1e9900 */
[----:B--2---:R-:W-:Y:S01]  /*03a0*/  FFMA R22, R18, R7, R28 ;  /* 0x0000000712167223 */ /* 0x004fe2000000001c */
[----:B------:R-:W-:Y:S02]  /*03b0*/  IMAD.WIDE R28, R29, 0x4, R16 ;  /* 0x000000041d1c7825 */ /* 0x000fe400078e0210 */
[----:B------:R-:W2:Y:S04]  /*03c0*/  LDG.E.CONSTANT R10, desc[UR4][R20.64+-0x4] ;  /* 0xfffffc04140a7981 */ /* 0x000ea8000c1e9900 */
[----:B------:R-:W2:Y:S04]  /*03d0*/  LDG.E.CONSTANT R29, desc[UR4][R28.64] ;  /* 0x000000041c1d7981 */ /* 0x000ea8000c1e9900 */
[----:B------:R-:W2:Y:S04]  /*03e0*/  LDG.E.CONSTANT R18, desc[UR4][R26.64+-0x10] ;  /* 0xfffff0041a127981 */ /* 0x000ea8000c1e9900 */
[----:B------:R-:W2:Y:S01]  /*03f0*/  LDG.E.CONSTANT R7, desc[UR4][R20.64] ;  /* 0x0000000414077981 */ /* 0x000ea2000c1e9900 */
[----:B---3--:R-:W-:Y:S01]  /*0400*/  FFMA R8, R11, R8, R22 ;  /* 0x000000080b087223 */ /* 0x008fe20000000016 */
[----:B----4-:R-:W-:-:S02]  /*0410*/  IMAD.WIDE R22, R23, 0x4, R16 ;  /* 0x0000000417167825 */ /* 0x010fc400078e0210 */
[----:B------:R-:W3:Y:S04]  /*0420*/  LDG.E.CONSTANT R11, desc[UR4][R20.64+0x4] ;  /* 0x00000404140b7981 */ /* 0x000ee8000c1e9900 */
[----:B------:R-:W4:Y:S04]  /*0430*/  LDG.E.CONSTANT R23, desc[UR4][R22.64] ;  /* 0x0000000416177981 */ /* 0x000f28000c1e9900 */
[----:B------:R-:W4:Y:S04]  /*0440*/  LDG.E.CONSTANT R25, desc[UR4][R26.64+-0xc] ;  /* 0xfffff4041a197981 */ /* 0x000f28000c1e9900 */
[----:B------:R-:W4:Y:S04]  /*0450*/  LDG.E.CONSTANT R28, desc[UR4][R26.64+-0x8] ;  /* 0xfffff8041a1c7981 */ /* 0x000f28000c1e9900 */
[----:B------:R-:W4:Y:S04]  /*0460*/  LDG.E.CONSTANT R22, desc[UR4][R20.64+0x8] ;  /* 0x0000080414167981 */ /* 0x000f28000c1e9900 */
[----:B------:R-:W4:Y:S01]  /*0470*/  LDG.E.CONSTANT R24, desc[UR4][R26.64+0x4] ;  /* 0x000004041a187981 */ /* 0x000f22000c1e9900 */
[----:B-----5:R-:W-:Y:S01]  /*0480*/  FFMA R6, R19, R6, R8 ;  /* 0x0000000613067223 */ /* 0x020fe20000000008 */
[----:B------:R-:W-:-:S05]  /*0490*/  IMAD.WIDE R8, R9, 0x4, R16 ;  /* 0x0000000409087825 */ /* 0x000fca00078e0210 */
[----:B------:R0:W5:Y:S01]  /*04a0*/  LDG.E.CONSTANT R19, desc[UR4][R8.64] ;  /* 0x0000000408137981 */ /* 0x000162000c1e9900 */
[----:B--2---:R-:W-:-:S03]  /*04b0*/  FFMA R18, R18, R29, R6 ;  /* 0x0000001d12127223 */ /* 0x004fc60000000006 */
[----:B------:R-:W2:Y:S01]  /*04c0*/  LDG.E.CONSTANT R29, desc[UR4][R20.64+0x1c] ;  /* 0x00001c04141d7981 */ /* 0x000ea2000c1e9900 */
[----:B0-----:R-:W-:-:S04]  /*04d0*/  IMAD.WIDE R8, R10, 0x4, R16 ;  /* 0x000000040a087825 */ /* 0x001fc800078e0210 */
[--C-:B------:R-:W-:Y:S02]  /*04e0*/  IMAD.WIDE R6, R7, 0x4, R16.reuse ;  /* 0x0000000407067825 */ /* 0x100fe400078e0210 */
[----:B------:R-:W2:Y:S02]  /*04f0*/  LDG.E.CONSTANT R8, desc[UR4][R8.64] ;  /* 0x0000000408087981 */ /* 0x000ea4000c1e9900 */
[----:B---3--:R-:W-:Y:S02]  /*0500*/  IMAD.WIDE R10, R11, 0x4, R16 ;  /* 0x000000040b0a7825 */ /* 0x008fe400078e0210 */
[----:B------:R-:W3:Y:S02]  /*0510*/  LDG.E.CONSTANT R6, desc[UR4][R6.64] ;  /* 0x0000000406067981 */ /* 0x000ee4000c1e9900 */
[----:B----4-:R-:W-:Y:S02]  /*0520*/  FFMA R23, R25, R23, R18 ;  /* 0x0000001719177223 */ /* 0x010fe40000000012 */
[----:B------:R-:W4:Y:S04]  /*0530*/  LDG.E.CONSTANT R10, desc[UR4][R10.64] ;  /* 0x000000040a0a7981 */ /* 0x000f28000c1e9900 */
[----:B------:R-:W2:Y:S04]  /*0540*/  LDG.E.CONSTANT R9, desc[UR4][R26.64+-0x4] ;  /* 0xfffffc041a097981 */ /* 0x000ea8000c1e9900 */
[----:B------:R-:W3:Y:S04]  /*0550*/  LDG.E.CONSTANT R7, desc[UR4][R26.64] ;  /* 0x000000041a077981 */ /* 0x000ee8000c1e9900 */
[----:B------:R-:W4:Y:S04]  /*0560*/  LDG.E.CONSTANT R18, desc[UR4][R20.64+0xc] ;  /* 0x00000c0414127981 */ /* 0x000f28000c1e9900 */
[----:B------:R-:W4:Y:S04]  /*0570*/  LDG.E.CONSTANT R25, desc[UR4][R20.64+0x14] ;  /* 0x0000140414197981 */ /* 0x000f28000c1e9900 */
[----:B------:R-:W4:Y:S01]  /*0580*/  LDG.E.CONSTANT R11, desc[UR4][R26.64+0x18] ;  /* 0x000018041a0b7981 */ /* 0x000f22000c1e9900 */
[----:B-----5:R-:W-:-:S03]  /*0590*/  FFMA R28, R28, R19, R23 ;  /* 0x000000131c1c7223 */ /* 0x020fc60000000017 */
[----:B------:R-:W5:Y:S04]  /*05a0*/  LDG.E.CONSTANT R23, desc[UR4][R20.64+0x10] ;  /* 0x0000100414177981 */ /* 0x000f68000c1e9900 */
[----:B------:R0:W5:Y:S02]  /*05b0*/  LDG.E.CONSTANT R19, desc[UR4][R20.64+0x18] ;  /* 0x0000180414137981 */ /* 0x000164000c1e9900 */
[----:B0-----:R-:W-:-:S04]  /*05c0*/  IMAD.WIDE R20, R22, 0x4, R16 ;  /* 0x0000000416147825 */ /* 0x001fc800078e0210 */
[----:B--2---:R-:W-:Y:S02]  /*05d0*/  FFMA R8, R9, R8, R28 ;  /* 0x0000000809087223 */ /* 0x004fe4000000001c */
[----:B------:R-:W2:Y:S02]  /*05e0*/  LDG.E.CONSTANT R9, desc[UR4][R26.64+0x10] ;  /* 0x000010041a097981 */ /* 0x000ea4000c1e9900 */
[----:B---3--:R-:W-:Y:S02]  /*05f0*/  FFMA R7, R7, R6, R8 ;  /* 0x0000000607077223 */ /* 0x008fe40000000008 */
[----:B------:R-:W3:Y:S02]  /*0600*/  LDG.E.CONSTANT R8, desc[UR4][R26.64+0xc] ;  /* 0x00000c041a087981 */ /* 0x000ee4000c1e9900 */
[----:B----4-:R-:W-:Y:S02]  /*0610*/  FFMA R6, R24, R10, R7 ;  /* 0x0000000a18067223 */ /* 0x010fe40000000007 */
[----:B------:R-:W4:Y:S04]  /*0620*/  LDG.E.CONSTANT R7, desc[UR4][R26.64+0x8] ;  /* 0x000008041a077981 */ /* 0x000f28000c1e9900 */
[----:B------:R-:W2:Y:S04]  /*0630*/  LDG.E.CONSTANT R10, desc[UR4][R26.64+0x14] ;  /* 0x000014041a0a7981 */ /* 0x000ea8000c1e9900 */
[----:B------:R-:W2:Y:S01]  /*0640*/  LDG.E.CONSTANT R26, desc[UR4][R26.64+0x1c] ;  /* 0x00001c041a1a7981 */ /* 0x000ea2000c1e9900 */
[----:B------:R-:W-:-:S06]  /*0650*/  IMAD.WIDE R24, R25, 0x4, R16 ;  /* 0x0000000419187825 */ /* 0x000fcc00078e0210 */
[----:B------:R-:W2:Y:S04]  /*0660*/  LDG.E.CONSTANT R25, desc[UR4][R24.64] ;  /* 0x0000000418197981 */ /* 0x000ea8000c1e9900 */
[----:B------:R0:W4:Y:S02]  /*0670*/  LDG.E.CONSTANT R27, desc[UR4][R20.64] ;  /* 0x00000004141b7981 */ /* 0x000124000c1e9900 */
[----:B0-----:R-:W-:-:S06]  /*0680*/  IMAD.WIDE R20, R18, 0x4, R16 ;  /* 0x0000000412147825 */ /* 0x001fcc00078e0210 */
[----:B------:R-:W3:Y:S01]  /*0690*/  LDG.E.CONSTANT R21, desc[UR4][R20.64] ;  /* 0x0000000414157981 */ /* 0x000ee2000c1e9900 */
[----:B-----5:R-:W-:-:S04]  /*06a0*/  IMAD.WIDE R22, R23, 0x4, R16 ;  /* 0x0000000417167825 */ /* 0x020fc800078e0210 */
[--C-:B------:R-:W-:Y:S02]  /*06b0*/  IMAD.WIDE R18, R19, 0x4, R16.reuse ;  /* 0x0000000413127825 */ /* 0x100fe400078e0210 */
[----:B------:R-:W2:Y:S02]  /*06c0*/  LDG.E.CONSTANT R22, desc[UR4][R22.64] ;  /* 0x0000000416167981 */ /* 0x000ea4000c1e9900 */
[----:B------:R-:W-:Y:S02]  /*06d0*/  IMAD.WIDE R16, R29, 0x4, R16 ;  /* 0x000000041d107825 */ /* 0x000fe400078e0210 */
[----:B------:R-:W5:Y:S04]  /*06e0*/  LDG.E.CONSTANT R18, desc[UR4][R18.64] ;  /* 0x0000000412127981 */ /* 0x000f68000c1e9900 */
[----:B------:R-:W5:Y:S01]  /*06f0*/  LDG.E.CONSTANT R16, desc[UR4][R16.64] ;  /* 0x0000000410107981 */ /* 0x000f62000c1e9900 */
[----:B------:R-:W-:-:S04]  /*0700*/  IADD3 R2, PT, PT, R2, 0x10, RZ ;  /* 0x0000001002027810 */ /* 0x000fc80007ffe0ff */
[----:B------:R-:W-:Y:S02]  /*0710*/  ISETP.NE.AND P1, PT, R2, RZ, PT ;  /* 0x000000ff0200720c */ /* 0x000fe40003f25270 */
[----:B------:R-:W-:Y:S01]  /*0720*/  IADD3 R3, PT, PT, R3, 0x10, RZ ;  /* 0x0000001003037810 */ /* 0x000fe20007ffe0ff */
[----:B----4-:R-:W-:-:S04]  /*0730*/  FFMA R7, R7, R27, R6 ;  /* 0x0000001b07077223 */ /* 0x010fc80000000006 */
[----:B---3--:R-:W-:-:S04]  /*0740*/  FFMA R8, R8, R21, R7 ;  /* 0x0000001508087223 */ /* 0x008fc80000000007 */
[----:B--2---:R-:W-:-:S04]  /*0750*/  FFMA R9, R9, R22, R8 ;  /* 0x0000001609097223 */ /* 0x004fc80000000008 */
[----:B------:R-:W-:-:S04]  /*0760*/  FFMA R10, R10, R25, R9 ;  /* 0x000000190a0a7223 */ /* 0x000fc80000000009 */
[----:B-----5:R-:W-:-:S04]  /*0770*/  FFMA R11, R11, R18, R10 ;  /* 0x000000120b0b7223 */ /* 0x020fc8000000000a */
[----:B------:R-:W-:Y:S01]  /*0780*/  FFMA R6, R26, R16, R11 ;  /* 0x000000101a067223 */ /* 0x000fe2000000000b */
[----:B------:R-:W-:Y:S06]  /*0790*/  @P1 BRA `(.L_x_32) ;  /* 0xfffffff800a41947 */ /* 0x000fec000383ffff */
.L_x_31:
[----:B------:R-:W-:Y:S05]  /*07a0*/  BSYNC.RECONVERGENT B1 ;  /* 0x0000000000017941 */ /* 0x000fea0003800200 */
.L_x_30:
[----:B------:R-:W-:Y:S05]  /*07b0*/  @!P0 BRA `(.L_x_29) ;  /* 0x0000000400948947 */ /* 0x000fea0003800000 */
[----:B------:R-:W-:Y:S01]  /*07c0*/  ISETP.GE.U32.AND P0, PT, R5, 0x8, PT ;  /* 0x000000080500780c */ /* 0x000fe20003f06070 */
[----:B------:R-:W-:Y:S01]  /*07d0*/  BSSY.RECONVERGENT B1, `(.L_x_33) ;  /* 0x0000032000017945 */ /* 0x000fe20003800200 */
[----:B------:R-:W-:-:S04]  /*07e0*/  LOP3.LUT R24, R4, 0x7, RZ, 0xc0, !PT ;  /* 0x0000000704187812 */ /* 0x000fc800078ec0ff */
[----:B------:R-:W-:-:S07]  /*07f0*/  ISETP.NE.AND P1, PT, R24, RZ, PT ;  /* 0x000000ff1800720c */ /* 0x000fce0003f25270 */
[----:B------:R-:W-:Y:S06]  /*0800*/  @!P0 BRA `(.L_x_34) ;  /* 0x0000000000b88947 */ /* 0x000fec0003800000 */
[----:B------:R-:W0:Y:S08]  /*0810*/  LDC.64 R20, c[0x0][0x390] ;  /* 0x0000e400ff147b82 */ /* 0x000e300000000a00 */
[----:B------:R-:W1:Y:S08]  /*0820*/  LDC.64 R10, c[0x0][0x3a0] ;  /* 0x0000e800ff0a7b82 */ /* 0x000e700000000a00 */
[----:B------:R-:W2:Y:S01]  /*0830*/  LDC.64 R8, c[0x0][0x398] ;  /* 0x0000e600ff087b82 */ /* 0x000ea20000000a00 */
[----:B0-----:R-:W-:-:S05]  /*0840*/  IMAD.WIDE R20, R3, 0x4, R20 ;  /* 0x0000000403147825 */ /* 0x001fca00078e0214 */
[----:B------:R-:W1:Y:S04]  /*0850*/  LDG.E.CONSTANT R29, desc[UR4][R20.64] ;  /* 0x00000004141d7981 */ /* 0x000e68000c1e9900 */
[----:B------:R-:W3:Y:S04]  /*0860*/  LDG.E.CONSTANT R27, desc[UR4][R20.64+0x4] ;  /* 0x00000404141b7981 */ /* 0x000ee8000c1e9900 */
[----:B------:R-:W4:Y:S04]  /*0870*/  LDG.E.CONSTANT R25, desc[UR4][R20.64+0x8] ;  /* 0x0000080414197981 */ /* 0x000f28000c1e9900 */
[----:B------:R-:W5:Y:S04]  /*0880*/  LDG.E.CONSTANT R13, desc[UR4][R20.64+0xc] ;  /* 0x00000c04140d7981 */ /* 0x000f68000c1e9900 */
[----:B------:R-:W5:Y:S04]  /*0890*/  LDG.E.CONSTANT R15, desc[UR4][R20.64+0x10] ;  /* 0x00001004140f7981 */ /* 0x000f68000c1e9900 */
[----:B------:R-:W5:Y:S04]  /*08a0*/  LDG.E.CONSTANT R17, desc[UR4][R20.64+0x14] ;  /* 0x0000140414117981 */ /* 0x000f68000c1e9900 */
[----:B------:R-:W5:Y:S04]  /*08b0*/  LDG.E.CONSTANT R19, desc[UR4][R20.64+0x18] ;  /* 0x0000180414137981 */ /* 0x000f68000c1e9900 */
[----:B------:R4:W5:Y:S01]  /*08c0*/  LDG.E.CONSTANT R23, desc[UR4][R20.64+0x1c] ;  /* 0x00001c0414177981 */ /* 0x000962000c1e9900 */
[----:B--2---:R-:W-:-:S05]  /*08d0*/  IMAD.WIDE R8, R3, 0x4, R8 ;  /* 0x0000000403087825 */ /* 0x004fca00078e0208 */
[----:B------:R-:W2:Y:S04]  /*08e0*/  LDG.E.CONSTANT R7, desc[UR4][R8.64] ;  /* 0x0000000408077981 */ /* 0x000ea8000c1e9900 */
[----:B------:R-:W2:Y:S01]  /*08f0*/  LDG.E.CONSTANT R22, desc[UR4][R8.64+0x8] ;  /* 0x0000080408167981 */ /* 0x000ea2000c1e9900 */
[----:B-1----:R-:W-:-:S04]  /*0900*/  IMAD.WIDE R28, R29, 0x4, R10 ;  /* 0x000000041d1c7825 */ /* 0x002fc800078e020a */
[--C-:B---3--:R-:W-:Y:S01]  /*0910*/  IMAD.WIDE R26, R27, 0x4, R10.reuse ;  /* 0x000000041b1a7825 */ /* 0x108fe200078e020a */
[----:B------:R-:W2:Y:S03]  /*0920*/  LDG.E.CONSTANT R5, desc[UR4][R28.64] ;  /* 0x000000041c057981 */ /* 0x000ea6000c1e9900 */
[--C-:B----4-:R-:W-:Y:S01]  /*0930*/  IMAD.WIDE R20, R25, 0x4, R10.reuse ;  /* 0x0000000419147825 */ /* 0x110fe200078e020a */
[----:B------:R-:W3:Y:S04]  /*0940*/  LDG.E.CONSTANT R2, desc[UR4][R26.64] ;  /* 0x000000041a027981 */ /* 0x000ee8000c1e9900 */
[----:B------:R-:W3:Y:S01]  /*0950*/  LDG.E.CONSTANT R25, desc[UR4][R8.64+0x4] ;  /* 0x0000040408197981 */ /* 0x000ee2000c1e9900 */
[----:B-----5:R-:W-:-:S03]  /*0960*/  IMAD.WIDE R12, R13, 0x4, R10 ;  /* 0x000000040d0c7825 */ /* 0x020fc600078e020a */
[----:B------:R-:W4:Y:S01]  /*0970*/  LDG.E.CONSTANT R21, desc[UR4][R20.64] ;  /* 0x0000000414157981 */ /* 0x000f22000c1e9900 */
[----:B------:R-:W-:-:S03]  /*0980*/  IMAD.WIDE R14, R15, 0x4, R10 ;  /* 0x000000040f0e7825 */ /* 0x000fc600078e020a */
[----:B------:R-:W5:Y:S01]  /*0990*/  LDG.E.CONSTANT R13, desc[UR4][R12.64] ;  /* 0x000000040c0d7981 */ /* 0x000f62000c1e9900 */
[----:B------:R-:W-:-:S03]  /*09a0*/  IMAD.WIDE R16, R17, 0x4, R10 ;  /* 0x0000000411107825 */ /* 0x000fc600078e020a */
[----:B------:R-:W5:Y:S01]  /*09b0*/  LDG.E.CONSTANT R28, desc[UR4][R8.64+0xc] ;  /* 0x00000c04081c7981 */ /* 0x000f62000c1e9900 */
[----:B------:R-:W-:-:S03]  /*09c0*/  IMAD.WIDE R18, R19, 0x4, R10 ;  /* 0x0000000413127825 */ /* 0x000fc600078e020a */
[----:B------:R-:W5:Y:S04]  /*09d0*/  LDG.E.CONSTANT R14, desc[UR4][R14.64] ;  /* 0x000000040e0e7981 */ /* 0x000f68000c1e9900 */
[----:B------:R-:W5:Y:S01]  /*09e0*/  LDG.E.CONSTANT R29, desc[UR4][R8.64+0x10] ;  /* 0x00001004081d7981 */ /* 0x000f62000c1e9900 */
[----:B------:R-:W-:-:S03]  /*09f0*/  IMAD.WIDE R10, R23, 0x4, R10 ;  /* 0x00000004170a7825 */ /* 0x000fc600078e020a */
[----:B------:R-:W5:Y:S04]  /*0a00*/  LDG.E.CONSTANT R17, desc[UR4][R16.64] ;  /* 0x0000000410117981 */ /* 0x000f68000c1e9900 */
[----:B------:R-:W5:Y:S04]  /*0a10*/  LDG.E.CONSTANT R26, desc[UR4][R8.64+0x14] ;  /* 0x00001404081a7981 */ /* 0x000f68000c1e9900 */
[----:B------:R-:W5:Y:S04]  /*0a20*/  LDG.E.CONSTANT R18, desc[UR4][R18.64] ;  /* 0x0000000412127981 */ /* 0x000f68000c1e9900 */
[----:B------:R-:W5:Y:S04]  /*0a30*/  LDG.E.CONSTANT R23, desc[UR4][R8.64+0x18] ;  /* 0x0000180408177981 */ /* 0x000f68000c1e9900 */
[----:B------:R-:W5:Y:S04]  /*0a40*/  LDG.E.CONSTANT R12, desc[UR4][R8.64+0x1c] ;  /* 0x00001c04080c7981 */ /* 0x000f68000c1e9900 */
[----:B------:R-:W5:Y:S01]  /*0a50*/  LDG.E.CONSTANT R10, desc[UR4][R10.64] ;  /* 0x000000040a0a7981 */ /* 0x000f62000c1e9900 */
[----:B------:R-:W-:Y:S01]  /*0a60*/  IADD3 R3, PT, PT, R3, 0x8, RZ ;  /* 0x0000000803037810 */ /* 0x000fe20007ffe0ff */
[----:B--2---:R-:W-:-:S04]  /*0a70*/  FFMA R6, R7, R5, R6 ;  /* 0x0000000507067223 */ /* 0x004fc80000000006 */
[----:B---3--:R-:W-:-:S04]  /*0a80*/  FFMA R25, R25, R2, R6 ;  /* 0x0000000219197223 */ /* 0x008fc80000000006 */
[----:B----4-:R-:W-:-:S04]  /*0a90*/  FFMA R21, R22, R21, R25 ;  /* 0x0000001516157223 */ /* 0x010fc80000000019 */
[----:B-----5:R-:W-:-:S04]  /*0aa0*/  FFMA R28, R28, R13, R21 ;  /* 0x0000000d1c1c7223 */ /* 0x020fc80000000015 */
[----:B------:R-:W-:-:S04]  /*0ab0*/  FFMA R29, R29, R14, R28 ;  /* 0x0000000e1d1d7223 */ /* 0x000fc8000000001c */
[----:B------:R-:W-:-:S04]  /*0ac0*/  FFMA R26, R26, R17, R29 ;  /* 0x000000111a1a7223 */ /* 0x000fc8000000001d */
[----:B------:R-:W-:-:S04]  /*0ad0*/  FFMA R23, R23, R18, R26 ;  /* 0x0000001217177223 */ /* 0x000fc8000000001a */
[----:B------:R-:W-:-:S07]  /*0ae0*/  FFMA R6, R12, R10, R23 ;  /* 0x0000000a0c067223 */ /* 0x000fce0000000017 */
.L_x_34:
[----:B------:R-:W-:Y:S05]  /*0af0*/  BSYNC.RECONVERGENT B1 ;  /* 0x0000000000017941 */ /* 0x000fea0003800200 */
.L_x_33:
[----:B------:R-:W-:Y:S05]  /*0b00*/  @!P1 BRA `(.L_x_29) ;  /* 0x0000000000c09947 */ /* 0x000fea0003800000 */
[----:B------:R-:W-:Y:S01]  /*0b10*/  ISETP.GE.U32.AND P0, PT, R24, 0x4, PT ;  /* 0x000000041800780c */ /* 0x000fe20003f06070 */
[----:B------:R-:W-:Y:S01]  /*0b20*/  BSSY.RECONVERGENT B1, `(.L_x_35) ;  /* 0x000001e000017945 */ /* 0x000fe20003800200 */
[----:B------:R-:W-:-:S04]  /*0b30*/  LOP3.LUT R4, R4, 0x3, RZ, 0xc0, !PT ;  /* 0x0000000304047812 */ /* 0x000fc800078ec0ff */
[----:B------:R-:W-:-:S07]  /*0b40*/  ISETP.NE.AND P1, PT, R4, RZ, PT ;  /* 0x000000ff0400720c */ /* 0x000fce0003f25270 */
[----:B------:R-:W-:Y:S06]  /*0b50*/  @!P0 BRA `(.L_x_36) ;  /* 0x0000000000688947 */ /* 0x000fec0003800000 */
[----:B------:R-:W0:Y:S08]  /*0b60*/  LDC.64 R8, c[0x0][0x390] ;  /* 0x0000e400ff087b82 */ /* 0x000e300000000a00 */
[----:B------:R-:W1:Y:S01]  /*0b70*/  LDC.64 R10, c[0x0][0x398] ;  /* 0x0000e600ff0a7b82 */ /* 0x000e620000000a00 */
[----:B0-----:R-:W-:-:S07]  /*0b80*/  IMAD.WIDE R12, R3, 0x4, R8 ;  /* 0x00000004030c7825 */ /* 0x001fce00078e0208 */
[----:B------:R-:W0:Y:S01]  /*0b90*/  LDC.64 R8, c[0x0][0x3a0] ;  /* 0x0000e800ff087b82 */ /* 0x000e220000000a00 */
[----:B------:R-:W0:Y:S04]  /*0ba0*/  LDG.E.CONSTANT R15, desc[UR4][R12.64] ;  /* 0x000000040c0f7981 */ /* 0x000e28000c1e9900 */
[----:B------:R-:W2:Y:S04]  /*0bb0*/  LDG.E.CONSTANT R17, desc[UR4][R12.64+0x4] ;  /* 0x000004040c117981 */ /* 0x000ea8000c1e9900 */
[----:B------:R-:W3:Y:S04]  /*0bc0*/  LDG.E.CONSTANT R19, desc[UR4][R12.64+0x8] ;  /* 0x000008040c137981 */ /* 0x000ee8000c1e9900 */
[----:B------:R-:W4:Y:S01]  /*0bd0*/  LDG.E.CONSTANT R7, desc[UR4][R12.64+0xc] ;  /* 0x00000c040c077981 */ /* 0x000f22000c1e9900 */
[----:B-1----:R-:W-:-:S05]  /*0be0*/  IMAD.WIDE R10, R3, 0x4, R10 ;  /* 0x00000004030a7825 */ /* 0x002fca00078e020a */
[----:B------:R-:W5:Y:S04]  /*0bf0*/  LDG.E.CONSTANT R5, desc[UR4][R10.64] ;  /* 0x000000040a057981 */ /* 0x000f68000c1e9900 */
[----:B------:R-:W5:Y:S04]  /*0c00*/  LDG.E.CONSTANT R2, desc[UR4][R10.64+0x4] ;  /* 0x000004040a027981 */ /* 0x000f68000c1e9900 */
[----:B------:R-:W5:Y:S01]  /*0c10*/  LDG.E.CONSTANT R13, desc[UR4][R10.64+0xc] ;  /* 0x00000c040a0d7981 */ /* 0x000f62000c1e9900 */
[----:B0-----:R-:W-:-:S04]  /*0c20*/  IMAD.WIDE R14, R15, 0x4, R8 ;  /* 0x000000040f0e7825 */ /* 0x001fc800078e0208 */
[--C-:B--2---:R-:W-:Y:S02]  /*0c30*/  IMAD.WIDE R16, R17, 0x4, R8.reuse ;  /* 0x0000000411107825 */ /* 0x104fe400078e0208 */
[----:B------:R-:W5:Y:S02]  /*0c40*/  LDG.E.CONSTANT R14, desc[UR4][R14.64] ;  /* 0x000000040e0e7981 */ /* 0x000f64000c1e9900 */
[--C-:B---3--:R-:W-:Y:S02]  /*0c50*/  IMAD.WIDE R18, R19, 0x4, R8.reuse ;  /* 0x0000000413127825 */ /* 0x108fe400078e0208 */
[----:B------:R-:W2:Y:S02]  /*0c60*/  LDG.E.CONSTANT R16, desc[UR4][R16.64] ;  /* 0x0000000410107981 */ /* 0x000ea4000c1e9900 */
[----:B----4-:R-:W-:Y:S02]  /*0c70*/  IMAD.WIDE R8, R7, 0x4, R8 ;  /* 0x0000000407087825 */ /* 0x010fe400078e0208 */
[----:B------:R-:W3:Y:S04]  /*0c80*/  LDG.E.CONSTANT R18, desc[UR4][R18.64] ;  /* 0x0000000412127981 */ /* 0x000ee8000c1e9900 */
[----:B------:R-:W3:Y:S04]  /*0c90*/  LDG.E.CONSTANT R7, desc[UR4][R10.64+0x8] ;  /* 0x000008040a077981 */ /* 0x000ee8000c1e9900 */
[----:B------:R-:W4:Y:S01]  /*0ca0*/  LDG.E.CONSTANT R8, desc[UR4][R8.64] ;  /* 0x0000000408087981 */ /* 0x000f22000c1e9900 */
[----:B------:R-:W-:Y:S01]  /*0cb0*/  IADD3 R3, PT, PT, R3, 0x4, RZ ;  /* 0x0000000403037810 */ /* 0x000fe20007ffe0ff */
[----:B-----5:R-:W-:-:S04]  /*0cc0*/  FFMA R5, R5, R14, R6 ;  /* 0x0000000e05057223 */ /* 0x020fc80000000006 */
[----:B--2---:R-:W-:-:S04]  /*0cd0*/  FFMA R2, R2, R16, R5 ;  /* 0x0000001002027223 */ /* 0x004fc80000000005 */
[----:B---3--:R-:W-:-:S04]  /*0ce0*/  FFMA R2, R7, R18, R2 ;  /* 0x0000001207027223 */ /* 0x008fc80000000002 */
[----:B----4-:R-:W-:-:S07]  /*0cf0*/  FFMA R6, R13, R8, R2 ;  /* 0x000000080d067223 */ /* 0x010fce0000000002 */
.L_x_36:
[----:B------:R-:W-:Y:S05]  /*0d00*/  BSYNC.RECONVERGENT B1 ;  /* 0x0000000000017941 */ /* 0x000fea0003800200 */
.L_x_35:
[----:B------:R-:W-:Y:S05]  /*0d10*/  @!P1 BRA `(.L_x_29) ;  /* 0x00000000003c9947 */ /* 0x000fea0003800000 */
[----:B------:R-:W0:Y:S01]  /*0d20*/  LDC.64 R16, c[0x0][0x3a0] ;  /* 0x0000e800ff107b82 */ /* 0x000e220000000a00 */
[----:B------:R-:W-:-:S07]  /*0d30*/  IADD3 R2, PT, PT, -R4, RZ, RZ ;  /* 0x000000ff04027210 */ /* 0x000fce0007ffe1ff */
[----:B------:R-:W1:Y:S08]  /*0d40*/  LDC.64 R12, c[0x0][0x390] ;  /* 0x0000e400ff0c7b82 */ /* 0x000e700000000a00 */
[----:B------:R-:W2:Y:S02]  /*0d50*/  LDC.64 R14, c[0x0][0x398] ;  /* 0x0000e600ff0e7b82 */ /* 0x000ea40000000a00 */
.L_x_37:
[----:B-1----:R-:W-:-:S06]  /*0d60*/  IMAD.WIDE R4, R3, 0x4, R12 ;  /* 0x0000000403047825 */ /* 0x002fcc00078e020c */
[----:B------:R-:W0:Y:S01]  /*0d70*/  LDG.E.CONSTANT R5, desc[UR4][R4.64] ;  /* 0x0000000404057981 */ /* 0x000e22000c1e9900 */
[----:B--2---:R-:W-:-:S06]  /*0d80*/  IMAD.WIDE R8, R3, 0x4, R14 ;  /* 0x0000000403087825 */ /* 0x004fcc00078e020e */
[----:B------:R-:W2:Y:S01]  /*0d90*/  LDG.E.CONSTANT R9, desc[UR4][R8.64] ;  /* 0x0000000408097981 */ /* 0x000ea2000c1e9900 */
[----:B------:R-:W-:Y:S01]  /*0da0*/  IADD3 R2, PT, PT, R2, 0x1, RZ ;  /* 0x0000000102027810 */ /* 0x000fe20007ffe0ff */
[----:B0-----:R-:W-:-:S06]  /*0db0*/  IMAD.WIDE R10, R5, 0x4, R16 ;  /* 0x00000004050a7825 */ /* 0x001fcc00078e0210 */
[----:B------:R-:W2:Y:S01]  /*0dc0*/  LDG.E.CONSTANT R10, desc[UR4][R10.64] ;  /* 0x000000040a0a7981 */ /* 0x000ea2000c1e9900 */
[----:B------:R-:W-:Y:S02]  /*0dd0*/  ISETP.NE.AND P0, PT, R2, RZ, PT ;  /* 0x000000ff0200720c */ /* 0x000fe40003f05270 */
[----:B------:R-:W-:Y:S01]  /*0de0*/  IADD3 R3, PT, PT, R3, 0x1, RZ ;  /* 0x0000000103037810 */ /* 0x000fe20007ffe0ff */
[----:B--2---:R-:W-:-:S10]  /*0df0*/  FFMA R6, R9, R10, R6 ;  /* 0x0000000a09067223 */ /* 0x004fd40000000006 */
[----:B------:R-:W-:Y:S05]  /*0e00*/  @P0 BRA `(.L_x_37) ;  /* 0xfffffffc00d40947 */ /* 0x000fea000383ffff */
.L_x_29:
[----:B------:R-:W-:Y:S05]  /*0e10*/  BSYNC.RECONVERGENT B0 ;  /* 0x0000000000007941 */ /* 0x000fea0003800200 */
.L_x_28:
[----:B------:R-:W0:Y:S02]  /*0e20*/  LDC.64 R2, c[0x0][0x3a8] ;  /* 0x0000ea00ff027b82 */ /* 0x000e240000000a00 */
[----:B0-----:R-:W-:-:S05]  /*0e30*/  IMAD.WIDE R2, R0, 0x4, R2 ;  /* 0x0000000400027825 */ /* 0x001fca00078e0202 */
[----:B------:R-:W-:Y:S01]  /*0e40*/  STG.E desc[UR4][R2.64], R6 ;  /* 0x0000000602007986 */ /* 0x000fe2000c101904 */
[----:B------:R-:W-:Y:S05]  /*0e50*/  EXIT ;  /* 0x000000000000794d */ /* 0x000fea0003800000 */
.L_x_38:
        /* <DEDUP_REMOVED lines=10> */
.L_x_48:


//--------------------- .nv.shared._Z15csr_diag_kerneliPKiS0_PKfPf --------------------------
	.section	.nv.shared._Z15csr_diag_kerneliPKiS0_PKfPf,"aw",@nobits
	.sectionflags	@""
	.align	16
	.zero		1024


//--------------------- .nv.shared.reserved.0     --------------------------
	.section	.nv.shared.reserved.0,"aw",@nobits
	.weak		__nv_reservedSMEM_offset_0_alias
	.size		__nv_reservedSMEM_offset_0_alias, 0, 64
	.other		__nv_reservedSMEM_offset_0_alias,@"STO_CUDA_RESERVED_SHARED STV_DEFAULT"
__nv_reservedSMEM_offset_0_alias:
	.zero		0
	.zero		64


//--------------------- .nv.shared._Z10dot_kerneliPKfS0_Pf --------------------------
	.section	.nv.shared._Z10dot_kerneliPKfS0_Pf,"aw",@nobits
	.sectionflags	@""
	.align	16
	.zero		1024


//--------------------- .nv.shared._Z7vec_setifPf --------------------------
	.section	.nv.shared._Z7vec_setifPf,"aw",@nobits
	.sectionflags	@""
	.align	16
	.zero		1024


//--------------------- .nv.shared._Z7vec_muliPKfS0_Pf --------------------------
	.section	.nv.shared._Z7vec_muliPKfS0_Pf,"aw",@nobits
	.sectionflags	@""
	.align	16
	.zero		1024


//--------------------- .nv.shared._Z17vec_pointwise_diviPKfS0_Pf --------------------------
	.section	.nv.shared._Z17vec_pointwise_diviPKfS0_Pf,"aw",@nobits
	.sectionflags	@""
	.align	16
	.zero		1024


//--------------------- .nv.shared._Z8vec_copyiPKfPf --------------------------
	.section	.nv.shared._Z8vec_copyiPKfPf,"aw",@nobits
	.sectionflags	@""
	.align	16
	.zero		1024


//--------------------- .nv.shared._Z9vec_scaleifPf --------------------------
	.section	.nv.shared._Z9vec_scaleifPf,"aw",@nobits
	.sectionflags	@""
	.align	16
	.zero		1024


//--------------------- .nv.shared._Z8vec_axpyifPKfPf --------------------------
	.section	.nv.shared._Z8vec_axpyifPKfPf,"aw",@nobits
	.sectionflags	@""
	.align	16
	.zero		1024


//--------------------- .nv.shared._Z15spmv_csr_kerneliPKiS0_PKfS2_Pf --------------------------
	.section	.nv.shared._Z15spmv_csr_kerneliPKiS0_PKfS2_Pf,"aw",@nobits
	.sectionflags	@""
	.align	16
	.zero		1024


//--------------------- .nv.constant0._Z15csr_diag_kerneliPKiS0_PKfPf --------------------------
	.section	.nv.constant0._Z15csr_diag_kerneliPKiS0_PKfPf,"a",@progbits
	.sectionflags	@""
	.align	4
.nv.constant0._Z15csr_diag_kerneliPKiS0_PKfPf:
	.zero		936


//--------------------- .nv.constant0._Z10dot_kerneliPKfS0_Pf --------------------------
	.section	.nv.constant0._Z10dot_kerneliPKfS0_Pf,"a",@progbits
	.sectionflags	@""
	.align	4
.nv.constant0._Z10dot_kerneliPKfS0_Pf:
	.zero		928


//--------------------- .nv.constant0._Z7vec_setifPf --------------------------
	.section	.nv.constant0._Z7vec_setifPf,"a",@progbits
	.sectionflags	@""
	.align	4
.nv.constant0._Z7vec_setifPf:
	.zero		912


//--------------------- .nv.constant0._Z7vec_muliPKfS0_Pf --------------------------
	.section	.nv.constant0._Z7vec_muliPKfS0_Pf,"a",@progbits
	.sectionflags	@""
	.align	4
.nv.constant0._Z7vec_muliPKfS0_Pf:
	.zero		928


//--------------------- .nv.constant0._Z17vec_pointwise_diviPKfS0_Pf --------------------------
	.section	.nv.constant0._Z17vec_pointwise_diviPKfS0_Pf,"a",@progbits
	.sectionflags	@""
	.align	4
.nv.constant0._Z17vec_pointwise_diviPKfS0_Pf:
	.zero		928


//--------------------- .nv.constant0._Z8vec_copyiPKfPf --------------------------
	.section	.nv.constant0._Z8vec_copyiPKfPf,"a",@progbits
	.sectionflags	@""
	.align	4
.nv.constant0._Z8vec_copyiPKfPf:
	.zero		920


//--------------------- .nv.constant0._Z9vec_scaleifPf --------------------------
	.section	.nv.constant0._Z9vec_scaleifPf,"a",@progbits
	.sectionflags	@""
	.align	4
.nv.constant0._Z9vec_scaleifPf:
	.zero		912


//--------------------- .nv.constant0._Z8vec_axpyifPKfPf --------------------------
	.section	.nv.constant0._Z8vec_axpyifPKfPf,"a",@progbits
	.sectionflags	@""
	.align	4
.nv.constant0._Z8vec_axpyifPKfPf:
	.zero		920


//--------------------- .nv.constant0._Z15spmv_csr_kerneliPKiS0_PKfS2_Pf --------------------------
	.section	.nv.constant0._Z15spmv_csr_kerneliPKiS0_PKfS2_Pf,"a",@progbits
	.sectionflags	@""
	.align	4
.nv.constant0._Z15spmv_csr_kerneliPKiS0_PKfS2_Pf:
	.zero		944


//--------------------- SYMBOLS --------------------------

	.type		.nv.reservedSmem.offset0,@object
	.size		.nv.reservedSmem.offset0,0x4
	.type		.nv.reservedSmem.cap,@object
	.size		.nv.reservedSmem.cap,0x4
